def matmul_kernel(
    a_ptr,
    b_ptr,
    c_ptr,
    M,
    N,
    K,
    stride_am,
    stride_ak,
    stride_bk,
    stride_bn,
    stride_cm,
    stride_cn,
    BLOCK_M: tl.constexpr,
    BLOCK_N: tl.constexpr,
    BLOCK_K: tl.constexpr,
    GROUP_M: tl.constexpr,
):
    pid = tl.program_id(axis=0)
    num_pid_m = tl.cdiv(M, BLOCK_M)
    num_pid_n = tl.cdiv(N, BLOCK_N)
    num_pid_in_group = GROUP_M * num_pid_n
    group_id = pid // num_pid_in_group
    first_pid_m = group_id * GROUP_M
    group_size_m = min(num_pid_m - first_pid_m, GROUP_M)
    pid_m = first_pid_m + ((pid % num_pid_in_group) % group_size_m)
    pid_n = (pid % num_pid_in_group) // group_size_m

    offs_am = (pid_m * BLOCK_M + tl.arange(0, BLOCK_M)) % M
    offs_bn = (pid_n * BLOCK_N + tl.arange(0, BLOCK_N)) % N
    offs_k = tl.arange(0, BLOCK_K)
    a_ptrs = a_ptr + offs_am[:, None] * stride_am + offs_k[None, :] * stride_ak
    b_ptrs = b_ptr + offs_k[:, None] * stride_bk + offs_bn[None, :] * stride_bn

    acc = tl.zeros((BLOCK_M, BLOCK_N), dtype=tl.float32)
    for kk in range(0, tl.cdiv(K, BLOCK_K)):
        a = tl.load(a_ptrs, mask=offs_k[None, :] < K - kk * BLOCK_K, other=0.0)
        b = tl.load(b_ptrs, mask=offs_k[:, None] < K - kk * BLOCK_K, other=0.0)
        acc = tl.dot(a, b, acc)
        a_ptrs += BLOCK_K * stride_ak
        b_ptrs += BLOCK_K * stride_bk

    c = acc.to(c_ptr.dtype.element_ty)
    offs_cm = pid_m * BLOCK_M + tl.arange(0, BLOCK_M)
    offs_cn = pid_n * BLOCK_N + tl.arange(0, BLOCK_N)
    c_ptrs = c_ptr + offs_cm[:, None] * stride_cm + offs_cn[None, :] * stride_cn
    mask = (offs_cm[:, None] < M) & (offs_cn[None, :] < N)
    tl.store(c_ptrs, c, mask=mask)

# config = {"BLOCK_K": 64, "BLOCK_M": 32, "BLOCK_N": 32, "GROUP_M": 8, "arch": "sm_100", "dtype": "bf16", "num_ctas": 1, "num_stages": 3, "num_warps": 4}
# arch = sm_100


// ===== COMPILED SASS (sm_100a) =====

	.target	sm_100a

	.elftype	@"ET_EXEC"


//--------------------- .note.nv.tkinfo           --------------------------
	.section	.note.nv.tkinfo,"",@"SHT_NOTE"
	.sectionflags	@"SHF_NOTE_NV_TKINFO"
	.tkinfo
        /*0018*/ 	.word	0x00000081
        /*0030*/ 	.string	""
        /*0030*/ 	.string	"ptxas-blackwell"
        /*0030*/ 	.string	"Cuda compilation tools, release 12.9, V12.9.86"
        /*0030*/ 	.string	"Build cuda_12.9.r12.9/compiler.36037853_0"
        /*0030*/ 	.string	"-v  -suppress-debug-info  -lineinfo  -arch sm_100a "



//--------------------- .note.nv.cuver            --------------------------
	.section	.note.nv.cuver,"",@"SHT_NOTE"
	.sectionflags	@"SHF_NOTE_NV_CUVER"
        /*0018*/ 	.short	0x0001
        /*001a*/ 	.short	0x0064
        /*001c*/ 	.short	0x0001
        /*001e*/ 	.short	0x0000
        /*0020*/ 	.short	0x0001
        /*0022*/ 	.short	0x0000


//--------------------- .nv.info                  --------------------------
	.section	.nv.info,"",@"SHT_CUDA_INFO"
	.align	4


	//----- nvinfo : EIATTR_REGCOUNT
	.align		4
        /*0000*/ 	.byte	0x04, 0x2f
        /*0002*/ 	.short	(.L_1 - .L_0)
	.align		4
.L_0:
        /*0004*/ 	.word	index@(matmul_kernel)
        /*0008*/ 	.word	0x0000007f


	//----- nvinfo : EIATTR_FRAME_SIZE
	.align		4
.L_1:
        /*000c*/ 	.byte	0x04, 0x11
        /*000e*/ 	.short	(.L_3 - .L_2)
	.align		4
.L_2:
        /*0010*/ 	.word	index@(matmul_kernel)
        /*0014*/ 	.word	0x00000000


	//----- nvinfo : EIATTR_MIN_STACK_SIZE
	.align		4
.L_3:
        /*0018*/ 	.byte	0x04, 0x12
        /*001a*/ 	.short	(.L_5 - .L_4)
	.align		4
.L_4:
        /*001c*/ 	.word	index@(matmul_kernel)
        /*0020*/ 	.word	0x00000000
.L_5:


//--------------------- .nv.info.matmul_kernel    --------------------------
	.section	.nv.info.matmul_kernel,"",@"SHT_CUDA_INFO"
	.sectionflags	@""
	.align	4


	//----- nvinfo : EIATTR_CUDA_API_VERSION
	.align		4
        /*0000*/ 	.byte	0x04, 0x37
        /*0002*/ 	.short	(.L_7 - .L_6)
.L_6:
        /*0004*/ 	.word	0x00000081


	//----- nvinfo : EIATTR_KPARAM_INFO
	.align		4
.L_7:
        /*0008*/ 	.byte	0x04, 0x17
        /*000a*/ 	.short	(.L_9 - .L_8)
.L_8:
        /*000c*/ 	.word	0x00000000
        /*0010*/ 	.short	0x000d
        /*0012*/ 	.short	0x0048
        /*0014*/ 	.byte	0x00, 0xf4, 0x21, 0x00


	//----- nvinfo : EIATTR_KPARAM_INFO
	.align		4
.L_9:
        /*0018*/ 	.byte	0x04, 0x17
        /*001a*/ 	.short	(.L_11 - .L_10)
.L_10:
        /*001c*/ 	.word	0x00000000
        /*0020*/ 	.short	0x000c
        /*0022*/ 	.short	0x0040
        /*0024*/ 	.byte	0x00, 0xf4, 0x21, 0x00


	//----- nvinfo : EIATTR_KPARAM_INFO
	.align		4
.L_11:
        /*0028*/ 	.byte	0x04, 0x17
        /*002a*/ 	.short	(.L_13 - .L_12)
.L_12:
        /*002c*/ 	.word	0x00000000
        /*0030*/ 	.short	0x000b
        /*0032*/ 	.short	0x0038
        /*0034*/ 	.byte	0x00, 0xf0, 0x11, 0x00


	//----- nvinfo : EIATTR_KPARAM_INFO
	.align		4
.L_13:
        /*0038*/ 	.byte	0x04, 0x17
        /*003a*/ 	.short	(.L_15 - .L_14)
.L_14:
        /*003c*/ 	.word	0x00000000
        /*0040*/ 	.short	0x000a
        /*0042*/ 	.short	0x0034
        /*0044*/ 	.byte	0x00, 0xf0, 0x11, 0x00


	//----- nvinfo : EIATTR_KPARAM_INFO
	.align		4
.L_15:
        /*0048*/ 	.byte	0x04, 0x17
        /*004a*/ 	.short	(.L_17 - .L_16)
.L_16:
        /*004c*/ 	.word	0x00000000
        /*0050*/ 	.short	0x0009
        /*0052*/ 	.short	0x0030
        /*0054*/ 	.byte	0x00, 0xf0, 0x11, 0x00


	//----- nvinfo : EIATTR_KPARAM_INFO
	.align		4
.L_17:
        /*0058*/ 	.byte	0x04, 0x17
        /*005a*/ 	.short	(.L_19 - .L_18)
.L_18:
        /*005c*/ 	.word	0x00000000
        /*0060*/ 	.short	0x0008
        /*0062*/ 	.short	0x002c
        /*0064*/ 	.byte	0x00, 0xf0, 0x11, 0x00


	//----- nvinfo : EIATTR_KPARAM_INFO
	.align		4
.L_19:
        /*0068*/ 	.byte	0x04, 0x17
        /*006a*/ 	.short	(.L_21 - .L_20)
.L_20:
        /*006c*/ 	.word	0x00000000
        /*0070*/ 	.short	0x0007
        /*0072*/ 	.short	0x0028
        /*0074*/ 	.byte	0x00, 0xf0, 0x11, 0x00


	//----- nvinfo : EIATTR_KPARAM_INFO
	.align		4
.L_21:
        /*0078*/ 	.byte	0x04, 0x17
        /*007a*/ 	.short	(.L_23 - .L_22)
.L_22:
        /*007c*/ 	.word	0x00000000
        /*0080*/ 	.short	0x0006
        /*0082*/ 	.short	0x0024
        /*0084*/ 	.byte	0x00, 0xf0, 0x11, 0x00


	//----- nvinfo : EIATTR_KPARAM_INFO
	.align		4
.L_23:
        /*0088*/ 	.byte	0x04, 0x17
        /*008a*/ 	.short	(.L_25 - .L_24)
.L_24:
        /*008c*/ 	.word	0x00000000
        /*0090*/ 	.short	0x0005
        /*0092*/ 	.short	0x0020
        /*0094*/ 	.byte	0x00, 0xf0, 0x11, 0x00


	//----- nvinfo : EIATTR_KPARAM_INFO
	.align		4
.L_25:
        /*0098*/ 	.byte	0x04, 0x17
        /*009a*/ 	.short	(.L_27 - .L_26)
.L_26:
        /*009c*/ 	.word	0x00000000
        /*00a0*/ 	.short	0x0004
        /*00a2*/ 	.short	0x001c
        /*00a4*/ 	.byte	0x00, 0xf0, 0x11, 0x00


	//----- nvinfo : EIATTR_KPARAM_INFO
	.align		4
.L_27:
        /*00a8*/ 	.byte	0x04, 0x17
        /*00aa*/ 	.short	(.L_29 - .L_28)
.L_28:
        /*00ac*/ 	.word	0x00000000
        /*00b0*/ 	.short	0x0003
        /*00b2*/ 	.short	0x0018
        /*00b4*/ 	.byte	0x00, 0xf0, 0x11, 0x00


	//----- nvinfo : EIATTR_KPARAM_INFO
	.align		4
.L_29:
        /*00b8*/ 	.byte	0x04, 0x17
        /*00ba*/ 	.short	(.L_31 - .L_30)
.L_30:
        /*00bc*/ 	.word	0x00000000
        /*00c0*/ 	.short	0x0002
        /*00c2*/ 	.short	0x0010
        /*00c4*/ 	.byte	0x00, 0xf4, 0x21, 0x00


	//----- nvinfo : EIATTR_KPARAM_INFO
	.align		4
.L_31:
        /*00c8*/ 	.byte	0x04, 0x17
        /*00ca*/ 	.short	(.L_33 - .L_32)
.L_32:
        /*00cc*/ 	.word	0x00000000
        /*00d0*/ 	.short	0x0001
        /*00d2*/ 	.short	0x0008
        /*00d4*/ 	.byte	0x00, 0xf4, 0x21, 0x00


	//----- nvinfo : EIATTR_KPARAM_INFO
	.align		4
.L_33:
        /*00d8*/ 	.byte	0x04, 0x17
        /*00da*/ 	.short	(.L_35 - .L_34)
.L_34:
        /*00dc*/ 	.word	0x00000000
        /*00e0*/ 	.short	0x0000
        /*00e2*/ 	.short	0x0000
        /*00e4*/ 	.byte	0x00, 0xf4, 0x21, 0x00


	//----- nvinfo : EIATTR_SPARSE_MMA_MASK
	.align		4
.L_35:
        /*00e8*/ 	.byte	0x03, 0x50
        /*00ea*/ 	.short	0x0000


	//----- nvinfo : EIATTR_MAXREG_COUNT
	.align		4
        /*00ec*/ 	.byte	0x03, 0x1b
        /*00ee*/ 	.short	0x00ff


	//----- nvinfo : EIATTR_NUM_BARRIERS
	.align		4
        /*00f0*/ 	.byte	0x02, 0x4c
        /*00f2*/ 	.byte	0x01
	.zero		1


	//----- nvinfo : EIATTR_VRC_CTA_INIT_COUNT
	.align		4
        /*00f4*/ 	.byte	0x02, 0x4a
	.zero		1
	.zero		1


	//----- nvinfo : EIATTR_EXIT_INSTR_OFFSETS
	.align		4
        /*00f8*/ 	.byte	0x04, 0x1c
        /*00fa*/ 	.short	(.L_37 - .L_36)


	//   ....[0]....
.L_36:
        /*00fc*/ 	.word	0x00002df0


	//   ....[1]....
        /*0100*/ 	.word	0x00002e20


	//----- nvinfo : EIATTR_REQNTID
	.align		4
.L_37:
        /*0104*/ 	.byte	0x04, 0x10
        /*0106*/ 	.short	(.L_39 - .L_38)
.L_38:
        /*0108*/ 	.word	0x00000080
        /*010c*/ 	.word	0x00000001
        /*0110*/ 	.word	0x00000001


	//----- nvinfo : EIATTR_CBANK_PARAM_SIZE
	.align		4
.L_39:
        /*0114*/ 	.byte	0x03, 0x19
        /*0116*/ 	.short	0x0050


	//----- nvinfo : EIATTR_PARAM_CBANK
	.align		4
        /*0118*/ 	.byte	0x04, 0x0a
        /*011a*/ 	.short	(.L_41 - .L_40)
	.align		4
.L_40:
        /*011c*/ 	.word	index@(.nv.constant0.matmul_kernel)
        /*0120*/ 	.short	0x0380
        /*0122*/ 	.short	0x0050


	//----- nvinfo : EIATTR_SW_WAR
	.align		4
.L_41:
        /*0124*/ 	.byte	0x04, 0x36
        /*0126*/ 	.short	(.L_43 - .L_42)
.L_42:
        /*0128*/ 	.word	0x00000008
.L_43:


//--------------------- .nv.compat                --------------------------
	.section	.nv.compat,"",@"SHT_CUDA_COMPAT_INFO"
	.align	4
        /*0000*/ 	.byte	0x02, 0x02, 0x01, 0x00, 0x02, 0x05, 0x05, 0x00, 0x02, 0x03, 0x00, 0x00, 0x02, 0x06, 0x01, 0x00


//--------------------- .nv.callgraph             --------------------------
	.section	.nv.callgraph,"",@"SHT_CUDA_CALLGRAPH"
	.align	4
	.sectionentsize	8
	.align		4
        /*0000*/ 	.word	0x00000000
	.align		4
        /*0004*/ 	.word	0xffffffff
	.align		4
        /*0008*/ 	.word	0x00000000
	.align		4
        /*000c*/ 	.word	0xfffffffe
	.align		4
        /*0010*/ 	.word	0x00000000
	.align		4
        /*0014*/ 	.word	0xfffffffd
	.align		4
        /*0018*/ 	.word	0x00000000
	.align		4
        /*001c*/ 	.word	0xfffffffc


//--------------------- .text.matmul_kernel       --------------------------
	.section	.text.matmul_kernel,"ax",@progbits
	.align	128
        .global         matmul_kernel
        .type           matmul_kernel,@function
        .size           matmul_kernel,(.L_x_3 - matmul_kernel)
        .other          matmul_kernel,@"STO_CUDA_ENTRY STV_DEFAULT"
matmul_kernel:
.text.matmul_kernel:
[----:B------:R-:W0:Y:S08]  /*0000*/  LDC R1, c[0x0][0x37c] ;  /* 0x0000df00ff017b82 */ /* 0x000e300000000800 */
[----:B------:R-:W1:Y:S01]  /*0010*/  LDC.64 R14, c[0x0][0x398] ;  /* 0x0000e600ff0e7b82 */ /* 0x000e620000000a00 */
[----:B------:R-:W2:Y:S01]  /*0020*/  S2R R5, SR_CTAID.X ;  /* 0x0000000000057919 */ /* 0x000ea20000002500 */
[----:B------:R-:W-:Y:S01]  /*0030*/  UMOV UR4, 0x400 ;  /* 0x0000040000047882 */ /* 0x000fe20000000000 */
[----:B------:R-:W3:Y:S05]  /*0040*/  LDCU.64 UR6, c[0x0][0x358] ;  /* 0x00006b00ff0677ac */ /* 0x000eea0008000a00 */
[----:B------:R-:W4:Y:S08]  /*0050*/  LDC R19, c[0x0][0x3a0] ;  /* 0x0000e800ff137b82 */ /* 0x000f300000000800 */
[----:B------:R-:W5:Y:S01]  /*0060*/  S2UR UR5, SR_CgaCtaId ;  /* 0x00000000000579c3 */ /* 0x000f620000008800 */
[----:B-1----:R-:W-:-:S05]  /*0070*/  VIADD R0, R15, 0x1f ;  /* 0x0000001f0f007836 */ /* 0x002fca0000000000 */
[----:B------:R-:W-:Y:S01]  /*0080*/  SHF.R.S32.HI R3, RZ, 0x1f, R0 ;  /* 0x0000001fff037819 */ /* 0x000fe20000011400 */
[----:B----4-:R-:W-:-:S03]  /*0090*/  VIADD R19, R19, 0x3f ;  /* 0x0000003f13137836 */ /* 0x010fc60000000000 */
[----:B------:R-:W-:Y:S02]  /*00a0*/  LEA.HI R3, R3, R0, RZ, 0x5 ;  /* 0x0000000003037211 */ /* 0x000fe400078f28ff */
[----:B--2---:R-:W-:Y:S02]  /*00b0*/  IABS R8, R5 ;  /* 0x0000000500087213 */ /* 0x004fe40000000000 */
[----:B------:R-:W-:Y:S01]  /*00c0*/  SHF.R.S32.HI R3, RZ, 0x5, R3 ;  /* 0x00000005ff037819 */ /* 0x000fe20000011403 */
[----:B-----5:R-:W-:-:S04]  /*00d0*/  ULEA UR4, UR5, UR4, 0x18 ;  /* 0x0000000405047291 */ /* 0x020fc8000f8ec0ff */
[----:B------:R-:W-:-:S05]  /*00e0*/  IMAD.SHL.U32 R4, R3, 0x8, RZ ;  /* 0x0000000803047824 */ /* 0x000fca00078e00ff */
[-C--:B------:R-:W-:Y:S02]  /*00f0*/  IABS R7, R4.reuse ;  /* 0x0000000400077213 */ /* 0x080fe40000000000 */
[----:B------:R-:W-:Y:S02]  /*0100*/  IABS R10, R4 ;  /* 0x00000004000a7213 */ /* 0x000fe40000000000 */
[----:B------:R-:W1:Y:S08]  /*0110*/  I2F.RP R0, R7 ;  /* 0x0000000700007306 */ /* 0x000e700000209400 */
[----:B-1----:R-:W1:Y:S02]  /*0120*/  MUFU.RCP R0, R0 ;  /* 0x0000000000007308 */ /* 0x002e640000001000 */
[----:B-1----:R-:W-:-:S02]  /*0130*/  VIADD R2, R0, 0xffffffe ;  /* 0x0ffffffe00027836 */ /* 0x002fc40000000000 */
[----:B------:R-:W-:-:S04]  /*0140*/  IMAD.MOV R0, RZ, RZ, -R10 ;  /* 0x000000ffff007224 */ /* 0x000fc800078e0a0a */
[----:B------:R1:W2:Y:S02]  /*0150*/  F2I.FTZ.U32.TRUNC.NTZ R3, R2 ;  /* 0x0000000200037305 */ /* 0x0002a4000021f000 */
[----:B-1----:R-:W-:Y:S02]  /*0160*/  IMAD.MOV.U32 R2, RZ, RZ, RZ ;  /* 0x000000ffff027224 */ /* 0x002fe400078e00ff */
[----:B--2---:R-:W-:-:S04]  /*0170*/  IMAD.MOV R6, RZ, RZ, -R3 ;  /* 0x000000ffff067224 */ /* 0x004fc800078e0a03 */
[----:B------:R-:W-:Y:S02]  /*0180*/  IMAD R9, R6, R7, RZ ;  /* 0x0000000706097224 */ /* 0x000fe400078e02ff */
[----:B------:R-:W-:Y:S02]  /*0190*/  IMAD.MOV.U32 R6, RZ, RZ, R8 ;  /* 0x000000ffff067224 */ /* 0x000fe400078e0008 */
[----:B------:R-:W-:-:S06]  /*01a0*/  IMAD.HI.U32 R3, R3, R9, R2 ;  /* 0x0000000903037227 */ /* 0x000fcc00078e0002 */
[----:B------:R-:W-:-:S04]  /*01b0*/  IMAD.HI.U32 R3, R3, R6, RZ ;  /* 0x0000000603037227 */ /* 0x000fc800078e00ff */
[----:B------:R-:W-:-:S05]  /*01c0*/  IMAD R0, R3, R0, R6 ;  /* 0x0000000003007224 */ /* 0x000fca00078e0206 */
[----:B------:R-:W-:-:S13]  /*01d0*/  ISETP.GT.U32.AND P1, PT, R7, R0, PT ;  /* 0x000000000700720c */ /* 0x000fda0003f24070 */
[----:B------:R-:W-:Y:S02]  /*01e0*/  @!P1 IMAD.IADD R0, R0, 0x1, -R7 ;  /* 0x0000000100009824 */ /* 0x000fe400078e0a07 */
[----:B------:R-:W-:Y:S01]  /*01f0*/  @!P1 VIADD R3, R3, 0x1 ;  /* 0x0000000103039836 */ /* 0x000fe20000000000 */
[----:B------:R-:W-:Y:S02]  /*0200*/  ISETP.NE.AND P1, PT, R4, RZ, PT ;  /* 0x000000ff0400720c */ /* 0x000fe40003f25270 */
[----:B------:R-:W-:Y:S02]  /*0210*/  ISETP.GE.U32.AND P0, PT, R0, R7, PT ;  /* 0x000000070000720c */ /* 0x000fe40003f06070 */
[----:B------:R-:W-:-:S04]  /*0220*/  LOP3.LUT R0, R5, R4, RZ, 0x3c, !PT ;  /* 0x0000000405007212 */ /* 0x000fc800078e3cff */
[----:B------:R-:W-:Y:S01]  /*0230*/  ISETP.GE.AND P2, PT, R0, RZ, PT ;  /* 0x000000ff0000720c */ /* 0x000fe20003f46270 */
[----:B------:R-:W-:-:S06]  /*0240*/  VIADD R0, R14, 0x1f ;  /* 0x0000001f0e007836 */ /* 0x000fcc0000000000 */
[----:B------:R-:W-:-:S04]  /*0250*/  @P0 VIADD R3, R3, 0x1 ;  /* 0x0000000103030836 */ /* 0x000fc80000000000 */
[----:B------:R-:W-:Y:S01]  /*0260*/  IMAD.MOV.U32 R2, RZ, RZ, R3 ;  /* 0x000000ffff027224 */ /* 0x000fe200078e0003 */
[----:B------:R-:W-:-:S03]  /*0270*/  SHF.R.S32.HI R3, RZ, 0x1f, R0 ;  /* 0x0000001fff037819 */ /* 0x000fc60000011400 */
[----:B------:R-:W-:Y:S01]  /*0280*/  @!P2 IMAD.MOV R2, RZ, RZ, -R2 ;  /* 0x000000ffff02a224 */ /* 0x000fe200078e0a02 */
[----:B------:R-:W-:Y:S02]  /*0290*/  @!P1 LOP3.LUT R2, RZ, R4, RZ, 0x33, !PT ;  /* 0x00000004ff029212 */ /* 0x000fe400078e33ff */
[----:B------:R-:W-:-:S03]  /*02a0*/  LEA.HI R3, R3, R0, RZ, 0x5 ;  /* 0x0000000003037211 */ /* 0x000fc600078f28ff */
[----:B------:R-:W-:Y:S02]  /*02b0*/  IMAD.SHL.U32 R6, R2, 0x8, RZ ;  /* 0x0000000802067824 */ /* 0x000fe400078e00ff */
[----:B------:R-:W-:-:S03]  /*02c0*/  IMAD.MOV R2, RZ, RZ, -R2 ;  /* 0x000000ffff027224 */ /* 0x000fc600078e0a02 */
[----:B------:R-:W-:Y:S01]  /*02d0*/  LEA.HI.SX32 R3, R3, -R6, 0x1b ;  /* 0x8000000603037211 */ /* 0x000fe200078fdaff */
[----:B------:R-:W-:-:S03]  /*02e0*/  IMAD R4, R4, R2, R5 ;  /* 0x0000000204047224 */ /* 0x000fc600078e0205 */
[----:B------:R-:W-:Y:S02]  /*02f0*/  VIMNMX R11, PT, PT, R3, 0x8, PT ;  /* 0x00000008030b7848 */ /* 0x000fe40003fe0100 */
[----:B------:R-:W-:Y:S02]  /*0300*/  IABS R9, R4 ;  /* 0x0000000400097213 */ /* 0x000fe40000000000 */
[----:B------:R-:W-:-:S04]  /*0310*/  IABS R7, R11 ;  /* 0x0000000b00077213 */ /* 0x000fc80000000000 */
[----:B------:R-:W1:Y:S08]  /*0320*/  I2F.RP R0, R7 ;  /* 0x0000000700007306 */ /* 0x000e700000209400 */
[----:B-1----:R-:W1:Y:S02]  /*0330*/  MUFU.RCP R0, R0 ;  /* 0x0000000000007308 */ /* 0x002e640000001000 */
[----:B-1----:R-:W-:-:S06]  /*0340*/  VIADD R3, R0, 0xffffffe ;  /* 0x0ffffffe00037836 */ /* 0x002fcc0000000000 */
[----:B------:R-:W1:Y:S02]  /*0350*/  F2I.FTZ.U32.TRUNC.NTZ R3, R3 ;  /* 0x0000000300037305 */ /* 0x000e64000021f000 */
[----:B-1----:R-:W-:-:S04]  /*0360*/  IMAD.MOV R8, RZ, RZ, -R3 ;  /* 0x000000ffff087224 */ /* 0x002fc800078e0a03 */
[----:B------:R-:W-:Y:S01]  /*0370*/  IMAD.MOV.U32 R2, RZ, RZ, R8 ;  /* 0x000000ffff027224 */ /* 0x000fe200078e0008 */
[----:B------:R-:W-:-:S03]  /*0380*/  IABS R8, R11 ;  /* 0x0000000b00087213 */ /* 0x000fc60000000000 */
[----:B------:R-:W-:Y:S02]  /*0390*/  IMAD R5, R2, R7, RZ ;  /* 0x0000000702057224 */ /* 0x000fe400078e02ff */
[----:B------:R-:W-:Y:S02]  /*03a0*/  IMAD.MOV.U32 R2, RZ, RZ, RZ ;  /* 0x000000ffff027224 */ /* 0x000fe400078e00ff */
[----:B------:R-:W-:Y:S02]  /*03b0*/  IMAD.MOV R0, RZ, RZ, -R8 ;  /* 0x000000ffff007224 */ /* 0x000fe400078e0a08 */
[----:B------:R-:W-:Y:S01]  /*03c0*/  IMAD.HI.U32 R2, R3, R5, R2 ;  /* 0x0000000503027227 */ /* 0x000fe200078e0002 */
[----:B------:R-:W-:-:S04]  /*03d0*/  LOP3.LUT R3, R4, R11, RZ, 0x3c, !PT ;  /* 0x0000000b04037212 */ /* 0x000fc800078e3cff */
[----:B------:R-:W-:Y:S01]  /*03e0*/  ISETP.GE.AND P2, PT, R3, RZ, PT ;  /* 0x000000ff0300720c */ /* 0x000fe20003f46270 */
[----:B------:R-:W-:-:S04]  /*03f0*/  IMAD.HI.U32 R2, R2, R9, RZ ;  /* 0x0000000902027227 */ /* 0x000fc800078e00ff */
[----:B------:R-:W-:-:S05]  /*0400*/  IMAD R0, R2, R0, R9 ;  /* 0x0000000002007224 */ /* 0x000fca00078e0209 */
[----:B------:R-:W-:-:S13]  /*0410*/  ISETP.GT.U32.AND P1, PT, R7, R0, PT ;  /* 0x000000000700720c */ /* 0x000fda0003f24070 */
[----:B------:R-:W-:Y:S02]  /*0420*/  @!P1 IMAD.IADD R0, R0, 0x1, -R7 ;  /* 0x0000000100009824 */ /* 0x000fe400078e0a07 */
[----:B------:R-:W-:Y:S01]  /*0430*/  @!P1 VIADD R2, R2, 0x1 ;  /* 0x0000000102029836 */ /* 0x000fe20000000000 */
[----:B------:R-:W-:Y:S02]  /*0440*/  ISETP.NE.AND P1, PT, R11, RZ, PT ;  /* 0x000000ff0b00720c */ /* 0x000fe40003f25270 */
[----:B------:R-:W-:Y:S02]  /*0450*/  ISETP.GE.U32.AND P0, PT, R0, R7, PT ;  /* 0x000000070000720c */ /* 0x000fe40003f06070 */
[----:B------:R-:W1:Y:S11]  /*0460*/  S2R R0, SR_TID.X ;  /* 0x0000000000007919 */ /* 0x000e760000002100 */
[----:B------:R-:W-:-:S04]  /*0470*/  @P0 VIADD R2, R2, 0x1 ;  /* 0x0000000102020836 */ /* 0x000fc80000000000 */
[----:B------:R-:W-:-:S04]  /*0480*/  IMAD.MOV.U32 R7, RZ, RZ, R2 ;  /* 0x000000ffff077224 */ /* 0x000fc800078e0002 */
[----:B------:R-:W-:Y:S01]  /*0490*/  @!P2 IMAD.MOV R7, RZ, RZ, -R7 ;  /* 0x000000ffff07a224 */ /* 0x000fe200078e0a07 */
[----:B------:R-:W-:Y:S02]  /*04a0*/  @!P1 LOP3.LUT R7, RZ, R11, RZ, 0x33, !PT ;  /* 0x0000000bff079212 */ /* 0x000fe400078e33ff */
[----:B------:R-:W-:-:S03]  /*04b0*/  ISETP.GT.AND P1, PT, R19, 0x3f, PT ;  /* 0x0000003f1300780c */ /* 0x000fc60003f24270 */
[----:B------:R-:W-:Y:S02]  /*04c0*/  IMAD.MOV R2, RZ, RZ, -R7 ;  /* 0x000000ffff027224 */ /* 0x000fe400078e0a07 */
[----:B------:R-:W-:Y:S02]  /*04d0*/  IMAD.SHL.U32 R7, R7, 0x20, RZ ;  /* 0x0000002007077824 */ /* 0x000fe400078e00ff */
[----:B------:R-:W-:Y:S01]  /*04e0*/  IMAD R2, R11, R2, R4 ;  /* 0x000000020b027224 */ /* 0x000fe200078e0204 */
[----:B-1----:R-:W-:-:S03]  /*04f0*/  LOP3.LUT R3, R0, 0x1f, RZ, 0xc0, !PT ;  /* 0x0000001f00037812 */ /* 0x002fc600078ec0ff */
[----:B------:R-:W-:Y:S01]  /*0500*/  IMAD.IADD R2, R6, 0x1, R2 ;  /* 0x0000000106027824 */ /* 0x000fe200078e0202 */
[----:B------:R-:W-:Y:S01]  /*0510*/  SHF.R.U32.HI R4, RZ, 0x5, R0 ;  /* 0x00000005ff047819 */ /* 0x000fe20000011600 */
[C---:B------:R-:W-:Y:S01]  /*0520*/  @!P1 IMAD.SHL.U32 R5, R0.reuse, 0x2, RZ ;  /* 0x0000000200059824 */ /* 0x040fe200078e00ff */
[----:B------:R-:W-:Y:S01]  /*0530*/  LOP3.LUT P0, RZ, R0, 0x40, RZ, 0xc0, !PT ;  /* 0x0000004000ff7812 */ /* 0x000fe2000780c0ff */
[----:B------:R-:W-:Y:S01]  /*0540*/  IMAD R2, R2, 0x20, R3 ;  /* 0x0000002002027824 */ /* 0x000fe200078e0203 */
[C---:B------:R-:W-:Y:S01]  /*0550*/  LEA.HI R3, R0.reuse, 0x1c, RZ, 0x1b ;  /* 0x0000001c00037811 */ /* 0x040fe200078fd8ff */
[----:B------:R-:W-:Y:S01]  /*0560*/  @!P1 IMAD.SHL.U32 R6, R0, 0x8, RZ ;  /* 0x0000000800069824 */ /* 0x000fe200078e00ff */
[----:B------:R-:W-:Y:S02]  /*0570*/  SGXT.U32 R4, R4, 0x2 ;  /* 0x000000020404781a */ /* 0x000fe40000000000 */
[----:B------:R-:W-:Y:S02]  /*0580*/  @!P1 CS2R R40, SRZ ;  /* 0x0000000000289805 */ /* 0x000fe4000001ff00 */
[----:B------:R-:W-:Y:S01]  /*0590*/  @!P1 CS2R R42, SRZ ;  /* 0x00000000002a9805 */ /* 0x000fe2000001ff00 */
[----:B0--3--:R-:W-:Y:S06]  /*05a0*/  @!P1 BRA `(.L_x_0) ;  /* 0x0000002000b89947 */ /* 0x009fec0003800000 */
[----:B------:R-:W-:Y:S01]  /*05b0*/  IABS R21, R14 ;  /* 0x0000000e00157213 */ /* 0x000fe20000000000 */
[----:B------:R-:W0:Y:S01]  /*05c0*/  LDCU UR5, c[0x0][0x3a4] ;  /* 0x00007480ff0577ac */ /* 0x000e220008000800 */
[----:B------:R-:W-:Y:S01]  /*05d0*/  IABS R13, R15 ;  /* 0x0000000f000d7213 */ /* 0x000fe20000000000 */
[----:B------:R-:W1:Y:S01]  /*05e0*/  LDC R95, c[0x0][0x3ac] ;  /* 0x0000eb00ff5f7b82 */ /* 0x000e620000000800 */
[----:B------:R-:W2:Y:S01]  /*05f0*/  I2F.RP R6, R21 ;  /* 0x0000001500067306 */ /* 0x000ea20000209400 */
[----:B------:R-:W-:Y:S02]  /*0600*/  ISETP.GE.AND P5, PT, R2, RZ, PT ;  /* 0x000000ff0200720c */ /* 0x000fe40003fa6270 */
[----:B------:R-:W-:Y:S02]  /*0610*/  CS2R R56, SRZ ;  /* 0x0000000000387805 */ /* 0x000fe4000001ff00 */
[----:B------:R-:W-:Y:S02]  /*0620*/  ISETP.NE.AND P6, PT, R14, RZ, PT ;  /* 0x000000ff0e00720c */ /* 0x000fe40003fc5270 */
[----:B------:R-:W-:-:S02]  /*0630*/  CS2R R58, SRZ ;  /* 0x00000000003a7805 */ /* 0x000fc4000001ff00 */
[----:B------:R-:W-:Y:S02]  /*0640*/  LEA.HI R97, R0, 0x3c, RZ, 0x1b ;  /* 0x0000003c00617811 */ /* 0x000fe400078fd8ff */
[C---:B------:R-:W-:Y:S01]  /*0650*/  LOP3.LUT R99, R4.reuse, 0x38, RZ, 0xfc, !PT ;  /* 0x0000003804637812 */ /* 0x040fe200078efcff */
[----:B------:R-:W3:Y:S01]  /*0660*/  I2F.RP R5, R13 ;  /* 0x0000000d00057306 */ /* 0x000ee20000209400 */
[C---:B------:R-:W-:Y:S02]  /*0670*/  LOP3.LUT R101, R4.reuse, 0x34, RZ, 0xfc, !PT ;  /* 0x0000003404657812 */ /* 0x040fe400078efcff */
[C---:B------:R-:W-:Y:S02]  /*0680*/  LOP3.LUT R103, R4.reuse, 0x30, RZ, 0xfc, !PT ;  /* 0x0000003004677812 */ /* 0x040fe400078efcff */
[C---:B------:R-:W-:Y:S02]  /*0690*/  LOP3.LUT R105, R4.reuse, 0x2c, RZ, 0xfc, !PT ;  /* 0x0000002c04697812 */ /* 0x040fe400078efcff */
[C---:B------:R-:W-:Y:S01]  /*06a0*/  LOP3.LUT R81, R4.reuse, 0x20, RZ, 0xfc, !PT ;  /* 0x0000002004517812 */ /* 0x040fe200078efcff */
[----:B--2---:R-:W2:Y:S01]  /*06b0*/  MUFU.RCP R6, R6 ;  /* 0x0000000600067308 */ /* 0x004ea20000001000 */
[----:B------:R-:W-:-:S02]  /*06c0*/  LOP3.LUT R83, R4, 0x18, RZ, 0xfc, !PT ;  /* 0x0000001804537812 */ /* 0x000fc400078efcff */
[----:B------:R-:W-:-:S05]  /*06d0*/  LOP3.LUT R85, R4, 0x14, RZ, 0xfc, !PT ;  /* 0x0000001404557812 */ /* 0x000fca00078efcff */
[----:B---3--:R-:W3:Y:S01]  /*06e0*/  MUFU.RCP R5, R5 ;  /* 0x0000000500057308 */ /* 0x008ee20000001000 */
[----:B--2---:R-:W-:Y:S01]  /*06f0*/  VIADD R10, R6, 0xffffffe ;  /* 0x0ffffffe060a7836 */ /* 0x004fe20000000000 */
[----:B------:R-:W-:-:S06]  /*0700*/  LOP3.LUT R6, R0, 0x40, RZ, 0xc0, !PT ;  /* 0x0000004000067812 */ /* 0x000fcc00078ec0ff */
[----:B------:R2:W4:Y:S01]  /*0710*/  F2I.FTZ.U32.TRUNC.NTZ R11, R10 ;  /* 0x0000000a000b7305 */ /* 0x000522000021f000 */
[----:B------:R-:W-:Y:S01]  /*0720*/  LEA.HI R23, R6, R7, RZ, 0x1a ;  /* 0x0000000706177211 */ /* 0x000fe200078fd0ff */
[----:B---3--:R-:W-:-:S03]  /*0730*/  VIADD R8, R5, 0xffffffe ;  /* 0x0ffffffe05087836 */ /* 0x008fc60000000000 */
[----:B------:R-:W-:Y:S01]  /*0740*/  IABS R46, R23 ;  /* 0x00000017002e7213 */ /* 0x000fe20000000000 */
[C---:B------:R-:W-:Y:S02]  /*0750*/  VIADD R18, R23.reuse, 0x1e ;  /* 0x0000001e17127836 */ /* 0x040fe40000000000 */
[----:B------:R-:W3:Y:S01]  /*0760*/  F2I.FTZ.U32.TRUNC.NTZ R9, R8 ;  /* 0x0000000800097305 */ /* 0x000ee2000021f000 */
[----:B--2---:R-:W-:Y:S02]  /*0770*/  IMAD.MOV.U32 R10, RZ, RZ, RZ ;  /* 0x000000ffff0a7224 */ /* 0x004fe400078e00ff */
[C---:B------:R-:W-:Y:S01]  /*0780*/  VIADD R20, R23.reuse, 0x1c ;  /* 0x0000001c17147836 */ /* 0x040fe20000000000 */
[----:B------:R-:W-:Y:S01]  /*0790*/  ISETP.GE.AND P3, PT, R18, RZ, PT ;  /* 0x000000ff1200720c */ /* 0x000fe20003f66270 */
[C---:B------:R-:W-:Y:S02]  /*07a0*/  VIADD R25, R23.reuse, 0x10 ;  /* 0x0000001017197836 */ /* 0x040fe40000000000 */
[--C-:B----4-:R-:W-:Y:S01]  /*07b0*/  IMAD.MOV R12, RZ, RZ, -R11.reuse ;  /* 0x000000ffff0c7224 */ /* 0x110fe200078e0a0b */
[----:B------:R-:W-:Y:S01]  /*07c0*/  IABS R16, R20 ;  /* 0x0000001400107213 */ /* 0x000fe20000000000 */
[C---:B------:R-:W-:Y:S01]  /*07d0*/  VIADD R26, R23.reuse, 0xe ;  /* 0x0000000e171a7836 */ /* 0x040fe20000000000 */
[----:B------:R-:W-:Y:S01]  /*07e0*/  IABS R28, R25 ;  /* 0x00000019001c7213 */ /* 0x000fe20000000000 */
[----:B------:R-:W-:Y:S01]  /*07f0*/  IMAD R17, R12, R21, RZ ;  /* 0x000000150c117224 */ /* 0x000fe200078e02ff */
[----:B------:R-:W-:Y:S01]  /*0800*/  IABS R12, R2 ;  /* 0x00000002000c7213 */ /* 0x000fe20000000000 */
[----:B------:R-:W-:Y:S01]  /*0810*/  VIADD R27, R23, 0xa ;  /* 0x0000000a171b7836 */ /* 0x000fe20000000000 */
[----:B------:R-:W-:Y:S01]  /*0820*/  IABS R30, R26 ;  /* 0x0000001a001e7213 */ /* 0x000fe20000000000 */
[----:B------:R-:W-:Y:S01]  /*0830*/  IMAD.HI.U32 R11, R11, R17, R10 ;  /* 0x000000110b0b7227 */ /* 0x000fe200078e000a */
[----:B------:R-:W-:-:S02]  /*0840*/  IABS R10, R18 ;  /* 0x00000012000a7213 */ /* 0x000fc40000000000 */
[----:B------:R-:W-:Y:S01]  /*0850*/  IABS R34, R27 ;  /* 0x0000001b00227213 */ /* 0x000fe20000000000 */
[----:B---3--:R-:W-:Y:S02]  /*0860*/  IMAD.MOV R8, RZ, RZ, -R9 ;  /* 0x000000ffff087224 */ /* 0x008fe400078e0a09 */
[----:B------:R-:W-:-:S04]  /*0870*/  IMAD.HI.U32 R11, R11, R12, RZ ;  /* 0x0000000c0b0b7227 */ /* 0x000fc800078e00ff */
[----:B------:R-:W-:Y:S02]  /*0880*/  IMAD R5, R8, R13, RZ ;  /* 0x0000000d08057224 */ /* 0x000fe400078e02ff */
[----:B------:R-:W-:Y:S02]  /*0890*/  IMAD.MOV R11, RZ, RZ, -R11 ;  /* 0x000000ffff0b7224 */ /* 0x000fe400078e0a0b */
[----:B------:R-:W-:Y:S02]  /*08a0*/  IMAD.MOV.U32 R8, RZ, RZ, RZ ;  /* 0x000000ffff087224 */ /* 0x000fe400078e00ff */
[----:B------:R-:W-:Y:S02]  /*08b0*/  IMAD R12, R21, R11, R12 ;  /* 0x0000000b150c7224 */ /* 0x000fe400078e020c */
[----:B------:R-:W-:Y:S01]  /*08c0*/  IMAD.HI.U32 R9, R9, R5, R8 ;  /* 0x0000000509097227 */ /* 0x000fe200078e0008 */
[----:B------:R-:W-:Y:S02]  /*08d0*/  SHF.R.S32.HI R8, RZ, 0x1f, R19 ;  /* 0x0000001fff087819 */ /* 0x000fe40000011413 */
[----:B------:R-:W-:Y:S01]  /*08e0*/  ISETP.GT.U32.AND P1, PT, R21, R12, PT ;  /* 0x0000000c1500720c */ /* 0x000fe20003f24070 */
[----:B------:R-:W-:Y:S01]  /*08f0*/  VIADD R29, R23, 0x8 ;  /* 0x00000008171d7836 */ /* 0x000fe20000000000 */
[----:B------:R-:W-:Y:S01]  /*0900*/  LEA.HI R19, R8, R19, RZ, 0x6 ;  /* 0x0000001308137211 */ /* 0x000fe200078f30ff */
[----:B------:R-:W-:-:S03]  /*0910*/  IMAD.HI.U32 R5, R9, R10, RZ ;  /* 0x0000000a09057227 */ /* 0x000fc600078e00ff */
[----:B------:R-:W-:Y:S01]  /*0920*/  IABS R36, R29 ;  /* 0x0000001d00247213 */ /* 0x000fe20000000000 */
[----:B------:R-:W-:Y:S01]  /*0930*/  IMAD.MOV R5, RZ, RZ, -R5 ;  /* 0x000000ffff057224 */ /* 0x000fe200078e0a05 */
[----:B------:R-:W-:Y:S01]  /*0940*/  SHF.R.S32.HI R19, RZ, 0x6, R19 ;  /* 0x00000006ff137819 */ /* 0x000fe20000011413 */
[----:B------:R-:W-:-:S04]  /*0950*/  IMAD.HI.U32 R11, R9, R16, RZ ;  /* 0x00000010090b7227 */ /* 0x000fc800078e00ff */
[C---:B------:R-:W-:Y:S02]  /*0960*/  IMAD R10, R13.reuse, R5, R10 ;  /* 0x000000050d0a7224 */ /* 0x040fe400078e020a */
[----:B------:R-:W-:Y:S02]  /*0970*/  @!P1 IMAD.IADD R12, R12, 0x1, -R21 ;  /* 0x000000010c0c9824 */ /* 0x000fe400078e0a15 */
[----:B------:R-:W-:Y:S01]  /*0980*/  IMAD.MOV R17, RZ, RZ, -R11 ;  /* 0x000000ffff117224 */ /* 0x000fe200078e0a0b */
[----:B------:R-:W-:Y:S01]  /*0990*/  ISETP.GT.U32.AND P1, PT, R13, R10, PT ;  /* 0x0000000a0d00720c */ /* 0x000fe20003f24070 */
[----:B------:R-:W-:Y:S01]  /*09a0*/  IMAD.SHL.U32 R5, R0, 0x2, RZ ;  /* 0x0000000200057824 */ /* 0x000fe200078e00ff */
[----:B------:R-:W-:Y:S01]  /*09b0*/  ISETP.GT.U32.AND P4, PT, R21, R12, PT ;  /* 0x0000000c1500720c */ /* 0x000fe20003f84070 */
[----:B------:R-:W-:Y:S02]  /*09c0*/  IMAD R8, R13, R17, R16 ;  /* 0x000000110d087224 */ /* 0x000fe400078e0210 */
[----:B------:R-:W-:Y:S01]  /*09d0*/  VIADD R17, R23, 0x1a ;  /* 0x0000001a17117836 */ /* 0x000fe20000000000 */
[----:B------:R-:W-:Y:S01]  /*09e0*/  LOP3.LUT R11, R5, 0x10, RZ, 0xc0, !PT ;  /* 0x00000010050b7812 */ /* 0x000fe200078ec0ff */
[----:B------:R-:W-:Y:S01]  /*09f0*/  VIADD R31, R23, 0x6 ;  /* 0x00000006171f7836 */ /* 0x000fe20000000000 */
[----:B------:R-:W-:-:S02]  /*0a00*/  ISETP.GT.U32.AND P2, PT, R13, R8, PT ;  /* 0x000000080d00720c */ /* 0x000fc40003f44070 */
[----:B------:R-:W-:Y:S02]  /*0a10*/  IABS R16, R17 ;  /* 0x0000001100107213 */ /* 0x000fe40000000000 */
[----:B------:R-:W-:Y:S01]  /*0a20*/  LEA.HI R38, R6, R11, RZ, 0x1f ;  /* 0x0000000b06267211 */ /* 0x000fe200078ff8ff */
[----:B------:R-:W-:Y:S01]  /*0a30*/  @!P1 IMAD.IADD R10, R10, 0x1, -R13 ;  /* 0x000000010a0a9824 */ /* 0x000fe200078e0a0d */
[----:B------:R-:W-:Y:S01]  /*0a40*/  ISETP.GE.AND P1, PT, R20, RZ, PT ;  /* 0x000000ff1400720c */ /* 0x000fe20003f26270 */
[----:B------:R-:W-:Y:S01]  /*0a50*/  @!P4 IMAD.IADD R12, R12, 0x1, -R21 ;  /* 0x000000010c0cc824 */ /* 0x000fe200078e0a15 */
[----:B------:R-:W-:Y:S01]  /*0a60*/  IABS R40, R31 ;  /* 0x0000001f00287213 */ /* 0x000fe20000000000 */
[----:B------:R-:W-:Y:S01]  /*0a70*/  IMAD.HI.U32 R6, R9, R16, RZ ;  /* 0x0000001009067227 */ /* 0x000fe200078e00ff */
[----:B------:R-:W-:-:S03]  /*0a80*/  ISETP.GT.U32.AND P4, PT, R13, R10, PT ;  /* 0x0000000a0d00720c */ /* 0x000fc60003f84070 */
[----:B------:R-:W-:Y:S02]  /*0a90*/  IMAD.MOV R6, RZ, RZ, -R6 ;  /* 0x000000ffff067224 */ /* 0x000fe400078e0a06 */
[----:B------:R-:W-:Y:S01]  /*0aa0*/  @!P5 IMAD.MOV R12, RZ, RZ, -R12 ;  /* 0x000000ffff0cd224 */ /* 0x000fe200078e0a0c */
[----:B------:R-:W-:Y:S01]  /*0ab0*/  @!P6 LOP3.LUT R12, RZ, R14, RZ, 0x33, !PT ;  /* 0x0000000eff0ce212 */ /* 0x000fe200078e33ff */
[----:B------:R-:W-:Y:S01]  /*0ac0*/  IMAD R6, R13, R6, R16 ;  /* 0x000000060d067224 */ /* 0x000fe200078e0210 */
[----:B------:R-:W-:Y:S01]  /*0ad0*/  ISETP.GE.AND P5, PT, R17, RZ, PT ;  /* 0x000000ff1100720c */ /* 0x000fe20003fa6270 */
[--C-:B------:R-:W-:Y:S02]  /*0ae0*/  @!P2 IMAD.IADD R8, R8, 0x1, -R13.reuse ;  /* 0x000000010808a824 */ /* 0x100fe400078e0a0d */
[----:B------:R-:W-:Y:S02]  /*0af0*/  VIADD R11, R23, 0x18 ;  /* 0x00000018170b7836 */ /* 0x000fe40000000000 */
[----:B------:R-:W-:Y:S01]  /*0b00*/  @!P4 IMAD.IADD R10, R10, 0x1, -R13 ;  /* 0x000000010a0ac824 */ /* 0x000fe200078e0a0d */
[----:B------:R-:W-:Y:S01]  /*0b10*/  ISETP.GT.U32.AND P6, PT, R13, R8, PT ;  /* 0x000000080d00720c */ /* 0x000fe20003fc4070 */
[----:B------:R-:W-:Y:S01]  /*0b20*/  VIADD R16, R23, 0x16 ;  /* 0x0000001617107836 */ /* 0x000fe20000000000 */
[----:B------:R-:W-:Y:S01]  /*0b30*/  IABS R18, R11 ;  /* 0x0000000b00127213 */ /* 0x000fe20000000000 */
[----:B------:R-:W-:Y:S01]  /*0b40*/  IMAD.MOV.U32 R14, RZ, RZ, R10 ;  /* 0x000000ffff0e7224 */ /* 0x000fe200078e000a */
[----:B------:R-:W-:Y:S01]  /*0b50*/  ISETP.GE.AND P2, PT, R11, RZ, PT ;  /* 0x000000ff0b00720c */ /* 0x000fe20003f46270 */
[----:B------:R-:W-:Y:S01]  /*0b60*/  VIADD R17, R23, 0x14 ;  /* 0x0000001417117836 */ /* 0x000fe20000000000 */
[----:B------:R-:W-:Y:S01]  /*0b70*/  IABS R20, R16 ;  /* 0x0000001000147213 */ /* 0x000fe20000000000 */
[----:B------:R-:W-:Y:S01]  /*0b80*/  @!P3 IMAD.MOV R14, RZ, RZ, -R14 ;  /* 0x000000ffff0eb224 */ /* 0x000fe200078e0a0e */
[----:B------:R-:W-:Y:S01]  /*0b90*/  ISETP.GT.U32.AND P3, PT, R13, R6, PT ;  /* 0x000000060d00720c */ /* 0x000fe20003f64070 */
[----:B------:R-:W-:Y:S01]  /*0ba0*/  IMAD.HI.U32 R11, R9, R18, RZ ;  /* 0x00000012090b7227 */ /* 0x000fe200078e00ff */
[----:B------:R-:W-:-:S02]  /*0bb0*/  ISETP.GE.AND P4, PT, R16, RZ, PT ;  /* 0x000000ff1000720c */ /* 0x000fc40003f86270 */
[----:B------:R-:W-:Y:S01]  /*0bc0*/  IABS R24, R17 ;  /* 0x0000001100187213 */ /* 0x000fe20000000000 */
[----:B------:R-:W-:Y:S01]  /*0bd0*/  @!P6 IMAD.IADD R8, R8, 0x1, -R13 ;  /* 0x000000010808e824 */ /* 0x000fe200078e0a0d */
[----:B------:R-:W-:Y:S01]  /*0be0*/  ISETP.GE.AND P6, PT, R17, RZ, PT ;  /* 0x000000ff1100720c */ /* 0x000fe20003fc6270 */
[----:B------:R-:W-:Y:S02]  /*0bf0*/  IMAD.MOV R11, RZ, RZ, -R11 ;  /* 0x000000ffff0b7224 */ /* 0x000fe400078e0a0b */
[----:B------:R-:W-:Y:S02]  /*0c00*/  IMAD.MOV.U32 R16, RZ, RZ, R8 ;  /* 0x000000ffff107224 */ /* 0x000fe400078e0008 */
[----:B------:R-:W-:-:S04]  /*0c10*/  IMAD.HI.U32 R8, R9, R20, RZ ;  /* 0x0000001409087227 */ /* 0x000fc800078e00ff */
[----:B------:R-:W-:Y:S02]  /*0c20*/  @!P3 IMAD.IADD R6, R6, 0x1, -R13 ;  /* 0x000000010606b824 */ /* 0x000fe400078e0a0d */
[C---:B------:R-:W-:Y:S02]  /*0c30*/  IMAD R10, R13.reuse, R11, R18 ;  /* 0x0000000b0d0a7224 */ /* 0x040fe400078e0212 */
[----:B------:R-:W-:Y:S01]  /*0c40*/  IMAD.MOV R8, RZ, RZ, -R8 ;  /* 0x000000ffff087224 */ /* 0x000fe200078e0a08 */
[C---:B------:R-:W-:Y:S01]  /*0c50*/  ISETP.GT.U32.AND P3, PT, R13.reuse, R6, PT ;  /* 0x000000060d00720c */ /* 0x040fe20003f64070 */
[----:B------:R-:W-:Y:S01]  /*0c60*/  @!P1 IMAD.MOV R16, RZ, RZ, -R16 ;  /* 0x000000ffff109224 */ /* 0x000fe200078e0a10 */
[----:B------:R-:W-:Y:S01]  /*0c70*/  ISETP.GT.U32.AND P1, PT, R13, R10, PT ;  /* 0x0000000a0d00720c */ /* 0x000fe20003f24070 */
[----:B------:R-:W-:-:S04]  /*0c80*/  IMAD.HI.U32 R11, R9, R24, RZ ;  /* 0x00000018090b7227 */ /* 0x000fc800078e00ff */
[----:B------:R-:W-:Y:S02]  /*0c90*/  IMAD R8, R13, R8, R20 ;  /* 0x000000080d087224 */ /* 0x000fe400078e0214 */
[----:B------:R-:W-:Y:S02]  /*0ca0*/  IMAD.MOV R11, RZ, RZ, -R11 ;  /* 0x000000ffff0b7224 */ /* 0x000fe400078e0a0b */
[----:B------:R-:W-:Y:S02]  /*0cb0*/  VIADD R21, R23, 0x12 ;  /* 0x0000001217157836 */ /* 0x000fe40000000000 */
[----:B------:R-:W-:Y:S01]  /*0cc0*/  @!P3 IMAD.IADD R6, R6, 0x1, -R13 ;  /* 0x000000010606b824 */ /* 0x000fe200078e0a0d */
[C---:B------:R-:W-:Y:S01]  /*0cd0*/  ISETP.GT.U32.AND P3, PT, R13.reuse, R8, PT ;  /* 0x000000080d00720c */ /* 0x040fe20003f64070 */
[----:B------:R-:W-:Y:S01]  /*0ce0*/  IMAD R24, R13, R11, R24 ;  /* 0x0000000b0d187224 */ /* 0x000fe200078e0218 */
[----:B------:R-:W-:Y:S01]  /*0cf0*/  IABS R22, R21 ;  /* 0x0000001500167213 */ /* 0x000fe20000000000 */
[----:B------:R-:W-:-:S02]  /*0d00*/  IMAD.MOV.U32 R18, RZ, RZ, R6 ;  /* 0x000000ffff127224 */ /* 0x000fc400078e0006 */
[----:B------:R-:W-:Y:S02]  /*0d10*/  @!P1 IMAD.IADD R10, R10, 0x1, -R13 ;  /* 0x000000010a0a9824 */ /* 0x000fe400078e0a0d */
[----:B------:R-:W-:Y:S01]  /*0d20*/  @!P5 IMAD.MOV R18, RZ, RZ, -R18 ;  /* 0x000000ffff12d224 */ /* 0x000fe200078e0a12 */
[----:B------:R-:W-:Y:S01]  /*0d30*/  ISETP.GT.U32.AND P5, PT, R13, R24, PT ;  /* 0x000000180d00720c */ /* 0x000fe20003fa4070 */
[----:B------:R-:W-:Y:S01]  /*0d40*/  IMAD.HI.U32 R17, R9, R28, RZ ;  /* 0x0000001c09117227 */ /* 0x000fe200078e00ff */
[----:B------:R-:W-:-:S03]  /*0d50*/  ISETP.GT.U32.AND P1, PT, R13, R10, PT ;  /* 0x0000000a0d00720c */ /* 0x000fc60003f24070 */
[----:B------:R-:W-:Y:S02]  /*0d60*/  @!P3 IMAD.IADD R8, R8, 0x1, -R13 ;  /* 0x000000010808b824 */ /* 0x000fe400078e0a0d */
[----:B------:R-:W-:-:S03]  /*0d70*/  IMAD.HI.U32 R20, R9, R30, RZ ;  /* 0x0000001e09147227 */ /* 0x000fc600078e00ff */
[----:B------:R-:W-:Y:S01]  /*0d80*/  ISETP.GT.U32.AND P3, PT, R13, R8, PT ;  /* 0x000000080d00720c */ /* 0x000fe20003f64070 */
[----:B------:R-:W-:-:S04]  /*0d90*/  IMAD.HI.U32 R11, R9, R22, RZ ;  /* 0x00000016090b7227 */ /* 0x000fc800078e00ff */
[----:B------:R-:W-:Y:S02]  /*0da0*/  @!P5 IMAD.IADD R24, R24, 0x1, -R13 ;  /* 0x000000011818d824 */ /* 0x000fe400078e0a0d */
[----:B------:R-:W-:Y:S02]  /*0db0*/  IMAD.MOV R17, RZ, RZ, -R17 ;  /* 0x000000ffff117224 */ /* 0x000fe400078e0a11 */
[----:B------:R-:W-:Y:S01]  /*0dc0*/  IMAD.MOV R20, RZ, RZ, -R20 ;  /* 0x000000ffff147224 */ /* 0x000fe200078e0a14 */
[----:B------:R-:W-:Y:S01]  /*0dd0*/  ISETP.GT.U32.AND P5, PT, R13, R24, PT ;  /* 0x000000180d00720c */ /* 0x000fe20003fa4070 */
[----:B------:R-:W-:Y:S01]  /*0de0*/  @!P1 IMAD.IADD R10, R10, 0x1, -R13 ;  /* 0x000000010a0a9824 */ /* 0x000fe200078e0a0d */
[----:B------:R-:W-:Y:S01]  /*0df0*/  ISETP.GE.AND P1, PT, R21, RZ, PT ;  /* 0x000000ff1500720c */ /* 0x000fe20003f26270 */
[----:B------:R-:W-:Y:S02]  /*0e00*/  IMAD.MOV R11, RZ, RZ, -R11 ;  /* 0x000000ffff0b7224 */ /* 0x000fe400078e0a0b */
[----:B------:R-:W-:-:S02]  /*0e10*/  VIADD R21, R23, 0xc ;  /* 0x0000000c17157836 */ /* 0x000fc40000000000 */
[C---:B------:R-:W-:Y:S02]  /*0e20*/  IMAD R28, R13.reuse, R17, R28 ;  /* 0x000000110d1c7224 */ /* 0x040fe400078e021c */
[C---:B------:R-:W-:Y:S02]  /*0e30*/  IMAD R30, R13.reuse, R20, R30 ;  /* 0x000000140d1e7224 */ /* 0x040fe400078e021e */
[C---:B------:R-:W-:Y:S01]  /*0e40*/  IMAD R6, R13.reuse, R11, R22 ;  /* 0x0000000b0d067224 */ /* 0x040fe200078e0216 */
[----:B------:R-:W-:Y:S01]  /*0e50*/  IABS R22, R21 ;  /* 0x0000001500167213 */ /* 0x000fe20000000000 */
[----:B------:R-:W-:Y:S02]  /*0e60*/  IMAD.MOV.U32 R20, RZ, RZ, R10 ;  /* 0x000000ffff147224 */ /* 0x000fe400078e000a */
[----:B------:R-:W-:Y:S01]  /*0e70*/  @!P3 IMAD.IADD R8, R8, 0x1, -R13 ;  /* 0x000000010808b824 */ /* 0x000fe200078e0a0d */
[C---:B------:R-:W-:Y:S01]  /*0e80*/  ISETP.GT.U32.AND P3, PT, R13.reuse, R28, PT ;  /* 0x0000001c0d00720c */ /* 0x040fe20003f64070 */
[----:B------:R-:W-:Y:S01]  /*0e90*/  @!P2 IMAD.MOV R20, RZ, RZ, -R20 ;  /* 0x000000ffff14a224 */ /* 0x000fe200078e0a14 */
[----:B------:R-:W-:Y:S01]  /*0ea0*/  ISETP.GT.U32.AND P2, PT, R13, R6, PT ;  /* 0x000000060d00720c */ /* 0x000fe20003f44070 */
[----:B------:R-:W-:-:S04]  /*0eb0*/  IMAD.HI.U32 R10, R9, R22, RZ ;  /* 0x00000016090a7227 */ /* 0x000fc800078e00ff */
[----:B------:R-:W-:Y:S01]  /*0ec0*/  @!P5 IMAD.IADD R24, R24, 0x1, -R13 ;  /* 0x000000011818d824 */ /* 0x000fe200078e0a0d */
[----:B------:R-:W-:Y:S01]  /*0ed0*/  ISETP.GT.U32.AND P5, PT, R13, R30, PT ;  /* 0x0000001e0d00720c */ /* 0x000fe20003fa4070 */
[----:B------:R-:W-:Y:S02]  /*0ee0*/  IMAD.MOV R10, RZ, RZ, -R10 ;  /* 0x000000ffff0a7224 */ /* 0x000fe400078e0a0a */
[----:B------:R-:W-:-:S04]  /*0ef0*/  IMAD.HI.U32 R11, R9, R34, RZ ;  /* 0x00000022090b7227 */ /* 0x000fc800078e00ff */
[----:B------:R-:W-:Y:S02]  /*0f00*/  IMAD R10, R13, R10, R22 ;  /* 0x0000000a0d0a7224 */ /* 0x000fe400078e0216 */
[--C-:B------:R-:W-:Y:S02]  /*0f10*/  @!P3 IMAD.IADD R28, R28, 0x1, -R13.reuse ;  /* 0x000000011c1cb824 */ /* 0x100fe400078e0a0d */
[----:B------:R-:W-:Y:S02]  /*0f20*/  IMAD.MOV.U32 R22, RZ, RZ, R8 ;  /* 0x000000ffff167224 */ /* 0x000fe400078e0008 */
[--C-:B------:R-:W-:Y:S01]  /*0f30*/  @!P2 IMAD.IADD R6, R6, 0x1, -R13.reuse ;  /* 0x000000010606a824 */ /* 0x100fe200078e0a0d */
[----:B------:R-:W-:Y:S01]  /*0f40*/  ISETP.GE.AND P2, PT, R25, RZ, PT ;  /* 0x000000ff1900720c */ /* 0x000fe20003f46270 */
[----:B------:R-:W-:Y:S01]  /*0f50*/  @!P4 IMAD.MOV R22, RZ, RZ, -R22 ;  /* 0x000000ffff16c224 */ /* 0x000fe200078e0a16 */
[C---:B------:R-:W-:Y:S01]  /*0f60*/  ISETP.GT.U32.AND P4, PT, R13.reuse, R28, PT ;  /* 0x0000001c0d00720c */ /* 0x040fe20003f84070 */
[----:B------:R-:W-:Y:S01]  /*0f70*/  @!P5 IMAD.IADD R30, R30, 0x1, -R13 ;  /* 0x000000011e1ed824 */ /* 0x000fe200078e0a0d */
[----:B------:R-:W-:Y:S01]  /*0f80*/  ISETP.GT.U32.AND P3, PT, R13, R6, PT ;  /* 0x000000060d00720c */ /* 0x000fe20003f64070 */
[----:B------:R-:W-:-:S02]  /*0f90*/  IMAD.MOV R11, RZ, RZ, -R11 ;  /* 0x000000ffff0b7224 */ /* 0x000fc400078e0a0b */
[----:B------:R-:W-:Y:S01]  /*0fa0*/  IMAD.HI.U32 R17, R9, R40, RZ ;  /* 0x0000002809117227 */ /* 0x000fe200078e00ff */
[----:B------:R-:W-:-:S03]  /*0fb0*/  ISETP.GT.U32.AND P5, PT, R13, R30, PT ;  /* 0x0000001e0d00720c */ /* 0x000fc60003fa4070 */
[----:B------:R-:W-:Y:S02]  /*0fc0*/  IMAD R34, R13, R11, R34 ;  /* 0x0000000b0d227224 */ /* 0x000fe400078e0222 */
[----:B------:R-:W-:-:S04]  /*0fd0*/  IMAD.HI.U32 R11, R9, R36, RZ ;  /* 0x00000024090b7227 */ /* 0x000fc800078e00ff */
[----:B------:R-:W-:Y:S02]  /*0fe0*/  IMAD.MOV R11, RZ, RZ, -R11 ;  /* 0x000000ffff0b7224 */ /* 0x000fe400078e0a0b */
[--C-:B------:R-:W-:Y:S01]  /*0ff0*/  @!P4 IMAD.IADD R28, R28, 0x1, -R13.reuse ;  /* 0x000000011c1cc824 */ /* 0x100fe200078e0a0d */
[C---:B------:R-:W-:Y:S01]  /*1000*/  ISETP.GT.U32.AND P4, PT, R13.reuse, R34, PT ;  /* 0x000000220d00720c */ /* 0x040fe20003f84070 */
[C---:B------:R-:W-:Y:S02]  /*1010*/  IMAD R36, R13.reuse, R11, R36 ;  /* 0x0000000b0d247224 */ /* 0x040fe400078e0224 */
[--C-:B------:R-:W-:Y:S01]  /*1020*/  @!P3 IMAD.IADD R6, R6, 0x1, -R13.reuse ;  /* 0x000000010606b824 */ /* 0x100fe200078e0a0d */
[C---:B------:R-:W-:Y:S01]  /*1030*/  ISETP.GT.U32.AND P3, PT, R13.reuse, R10, PT ;  /* 0x0000000a0d00720c */ /* 0x040fe20003f64070 */
[----:B------:R-:W-:Y:S01]  /*1040*/  @!P5 IMAD.IADD R30, R30, 0x1, -R13 ;  /* 0x000000011e1ed824 */ /* 0x000fe200078e0a0d */
[----:B------:R-:W-:Y:S01]  /*1050*/  ISETP.GT.U32.AND P5, PT, R13, R36, PT ;  /* 0x000000240d00720c */ /* 0x000fe20003fa4070 */
[----:B------:R-:W-:-:S02]  /*1060*/  VIADD R25, R23, 0x4 ;  /* 0x0000000417197836 */ /* 0x000fc40000000000 */
[----:B------:R-:W-:Y:S02]  /*1070*/  VIADD R11, R23, 0x2 ;  /* 0x00000002170b7836 */ /* 0x000fe40000000000 */
[----:B------:R-:W-:Y:S01]  /*1080*/  IMAD.MOV R17, RZ, RZ, -R17 ;  /* 0x000000ffff117224 */ /* 0x000fe200078e0a11 */
[----:B------:R-:W-:Y:S01]  /*1090*/  IABS R42, R25 ;  /* 0x00000019002a7213 */ /* 0x000fe20000000000 */
[----:B------:R-:W-:Y:S01]  /*10a0*/  @!P4 IMAD.IADD R34, R34, 0x1, -R13 ;  /* 0x000000012222c824 */ /* 0x000fe200078e0a0d */
[----:B------:R-:W-:Y:S01]  /*10b0*/  ISETP.GE.AND P4, PT, R26, RZ, PT ;  /* 0x000000ff1a00720c */ /* 0x000fe20003f86270 */
[----:B------:R-:W-:Y:S01]  /*10c0*/  IMAD.HI.U32 R8, R9, R46, RZ ;  /* 0x0000002e09087227 */ /* 0x000fe200078e00ff */
[----:B------:R-:W-:-:S03]  /*10d0*/  IABS R44, R11 ;  /* 0x0000000b002c7213 */ /* 0x000fc60000000000 */
[--C-:B------:R-:W-:Y:S02]  /*10e0*/  @!P3 IMAD.IADD R10, R10, 0x1, -R13.reuse ;  /* 0x000000010a0ab824 */ /* 0x100fe400078e0a0d */
[----:B------:R-:W-:Y:S01]  /*10f0*/  IMAD.MOV.U32 R26, RZ, RZ, R6 ;  /* 0x000000ffff1a7224 */ /* 0x000fe200078e0006 */
[----:B------:R-:W-:Y:S01]  /*1100*/  SEL R6, RZ, 0x90, !P0 ;  /* 0x00000090ff067807 */ /* 0x000fe20004000000 */
[C---:B------:R-:W-:Y:S02]  /*1110*/  IMAD R40, R13.reuse, R17, R40 ;  /* 0x000000110d287224 */ /* 0x040fe400078e0228 */
[----:B------:R-:W-:Y:S02]  /*1120*/  IMAD.MOV R17, RZ, RZ, -R8 ;  /* 0x000000ffff117224 */ /* 0x000fe400078e0a08 */
[----:B------:R-:W-:Y:S01]  /*1130*/  @!P5 IMAD.IADD R36, R36, 0x1, -R13 ;  /* 0x000000012424d824 */ /* 0x000fe200078e0a0d */
[C---:B------:R-:W-:Y:S01]  /*1140*/  ISETP.GT.U32.AND P5, PT, R13.reuse, R10, PT ;  /* 0x0000000a0d00720c */ /* 0x040fe20003fa4070 */
[----:B------:R-:W-:Y:S01]  /*1150*/  @!P1 IMAD.MOV R26, RZ, RZ, -R26 ;  /* 0x000000ffff1a9224 */ /* 0x000fe200078e0a1a */
[----:B------:R-:W-:Y:S01]  /*1160*/  ISETP.GT.U32.AND P1, PT, R13, R34, PT ;  /* 0x000000220d00720c */ /* 0x000fe20003f24070 */
[----:B------:R-:W-:Y:S01]  /*1170*/  IMAD.HI.U32 R8, R9, R42, RZ ;  /* 0x0000002a09087227 */ /* 0x000fe200078e00ff */
[----:B------:R-:W-:-:S03]  /*1180*/  ISETP.GT.U32.AND P3, PT, R13, R40, PT ;  /* 0x000000280d00720c */ /* 0x000fc60003f64070 */
[----:B------:R-:W-:-:S04]  /*1190*/  IMAD.HI.U32 R9, R9, R44, RZ ;  /* 0x0000002c09097227 */ /* 0x000fc800078e00ff */
[----:B------:R-:W-:Y:S01]  /*11a0*/  @!P2 IMAD.MOV R28, RZ, RZ, -R28 ;  /* 0x000000ffff1ca224 */ /* 0x000fe200078e0a1c */
[C---:B------:R-:W-:Y:S01]  /*11b0*/  ISETP.GT.U32.AND P2, PT, R13.reuse, R36, PT ;  /* 0x000000240d00720c */ /* 0x040fe20003f44070 */
[----:B------:R-:W-:Y:S02]  /*11c0*/  IMAD.MOV R8, RZ, RZ, -R8 ;  /* 0x000000ffff087224 */ /* 0x000fe400078e0a08 */
[----:B------:R-:W-:Y:S02]  /*11d0*/  IMAD.MOV R9, RZ, RZ, -R9 ;  /* 0x000000ffff097224 */ /* 0x000fe400078e0a09 */
[C---:B------:R-:W-:Y:S01]  /*11e0*/  IMAD R46, R13.reuse, R17, R46 ;  /* 0x000000110d2e7224 */ /* 0x040fe200078e022e */
[C---:B------:R-:W-:Y:S01]  /*11f0*/  LOP3.LUT R17, R0.reuse, 0x7, RZ, 0xc0, !PT ;  /* 0x0000000700117812 */ /* 0x040fe200078ec0ff */
[C---:B------:R-:W-:Y:S01]  /*1200*/  IMAD R42, R13.reuse, R8, R42 ;  /* 0x000000080d2a7224 */ /* 0x040fe200078e022a */
[----:B------:R-:W-:Y:S01]  /*1210*/  LOP3.LUT R8, R0, 0x3f, RZ, 0xc0, !PT ;  /* 0x0000003f00087812 */ /* 0x000fe200078ec0ff */
[----:B------:R-:W-:-:S02]  /*1220*/  IMAD R44, R13, R9, R44 ;  /* 0x000000090d2c7224 */ /* 0x000fc400078e022c */
[----:B------:R-:W-:Y:S01]  /*1230*/  @!P4 IMAD.MOV R30, RZ, RZ, -R30 ;  /* 0x000000ffff1ec224 */ /* 0x000fe200078e0a1e */
[C---:B------:R-:W-:Y:S01]  /*1240*/  ISETP.GT.U32.AND P4, PT, R13.reuse, R46, PT ;  /* 0x0000002e0d00720c */ /* 0x040fe20003f84070 */
[--C-:B------:R-:W-:Y:S01]  /*1250*/  @!P5 IMAD.IADD R10, R10, 0x1, -R13.reuse ;  /* 0x000000010a0ad824 */ /* 0x100fe200078e0a0d */
[C---:B------:R-:W-:Y:S01]  /*1260*/  ISETP.GT.U32.AND P5, PT, R13.reuse, R42, PT ;  /* 0x0000002a0d00720c */ /* 0x040fe20003fa4070 */
[--C-:B------:R-:W-:Y:S01]  /*1270*/  @!P1 IMAD.IADD R34, R34, 0x1, -R13.reuse ;  /* 0x0000000122229824 */ /* 0x100fe200078e0a0d */
[----:B------:R-:W-:Y:S01]  /*1280*/  ISETP.GT.U32.AND P1, PT, R13, R44, PT ;  /* 0x0000002c0d00720c */ /* 0x000fe20003f24070 */
[--C-:B------:R-:W-:Y:S02]  /*1290*/  @!P3 IMAD.IADD R40, R40, 0x1, -R13.reuse ;  /* 0x000000012828b824 */ /* 0x100fe400078e0a0d */
[----:B------:R-:W-:Y:S01]  /*12a0*/  @!P2 IMAD.IADD R36, R36, 0x1, -R13 ;  /* 0x000000012424a824 */ /* 0x000fe200078e0a0d */
[----:B------:R-:W-:Y:S01]  /*12b0*/  ISETP.GE.AND P2, PT, R21, RZ, PT ;  /* 0x000000ff1500720c */ /* 0x000fe20003f46270 */
[----:B------:R-:W-:Y:S01]  /*12c0*/  IMAD.SHL.U32 R9, R8, 0x2, RZ ;  /* 0x0000000208097824 */ /* 0x000fe200078e00ff */
[----:B------:R-:W-:Y:S01]  /*12d0*/  ISETP.GT.U32.AND P3, PT, R13, R40, PT ;  /* 0x000000280d00720c */ /* 0x000fe20003f64070 */
[----:B------:R-:W-:-:S02]  /*12e0*/  IMAD.MOV.U32 R32, RZ, RZ, R10 ;  /* 0x000000ffff207224 */ /* 0x000fc400078e000a */
[--C-:B------:R-:W-:Y:S01]  /*12f0*/  @!P4 IMAD.IADD R46, R46, 0x1, -R13.reuse ;  /* 0x000000012e2ec824 */ /* 0x100fe200078e0a0d */
[----:B------:R-:W-:Y:S01]  /*1300*/  LOP3.LUT R9, R6, R9, RZ, 0x3c, !PT ;  /* 0x0000000906097212 */ /* 0x000fe200078e3cff */
[--C-:B------:R-:W-:Y:S01]  /*1310*/  @!P5 IMAD.IADD R42, R42, 0x1, -R13.reuse ;  /* 0x000000012a2ad824 */ /* 0x100fe200078e0a0d */
[----:B------:R-:W-:Y:S01]  /*1320*/  ISETP.GE.AND P4, PT, R29, RZ, PT ;  /* 0x000000ff1d00720c */ /* 0x000fe20003f86270 */
[--C-:B------:R-:W-:Y:S01]  /*1330*/  @!P1 IMAD.IADD R44, R44, 0x1, -R13.reuse ;  /* 0x000000012c2c9824 */ /* 0x100fe200078e0a0d */
[C---:B------:R-:W-:Y:S01]  /*1340*/  ISETP.GT.U32.AND P5, PT, R13.reuse, R46, PT ;  /* 0x0000002e0d00720c */ /* 0x040fe20003fa4070 */
[----:B------:R-:W-:Y:S01]  /*1350*/  IMAD.SHL.U32 R6, R0, 0x8, RZ ;  /* 0x0000000800067824 */ /* 0x000fe200078e00ff */
[C---:B------:R-:W-:Y:S01]  /*1360*/  ISETP.GT.U32.AND P1, PT, R13.reuse, R42, PT ;  /* 0x0000002a0d00720c */ /* 0x040fe20003f24070 */
[----:B------:R-:W-:Y:S01]  /*1370*/  @!P2 IMAD.MOV R32, RZ, RZ, -R32 ;  /* 0x000000ffff20a224 */ /* 0x000fe200078e0a20 */
[----:B------:R-:W-:Y:S01]  /*1380*/  ISETP.GT.U32.AND P2, PT, R13, R44, PT ;  /* 0x0000002c0d00720c */ /* 0x000fe20003f44070 */
[----:B------:R-:W-:Y:S01]  /*1390*/  @!P3 IMAD.IADD R40, R40, 0x1, -R13 ;  /* 0x000000012828b824 */ /* 0x000fe200078e0a0d */
[----:B------:R-:W-:Y:S01]  /*13a0*/  ISETP.GE.AND P3, PT, R27, RZ, PT ;  /* 0x000000ff1b00720c */ /* 0x000fe20003f66270 */
[----:B------:R-:W-:Y:S01]  /*13b0*/  @!P6 IMAD.MOV R24, RZ, RZ, -R24 ;  /* 0x000000ffff18e224 */ /* 0x000fe200078e0a18 */
[----:B------:R-:W-:Y:S01]  /*13c0*/  LOP3.LUT R10, R6, 0x30, RZ, 0xc0, !PT ;  /* 0x00000030060a7812 */ /* 0x000fe200078ec0ff */
[----:B------:R-:W-:Y:S01]  /*13d0*/  IMAD R48, R17, 0x90, RZ ;  /* 0x0000009011307824 */ /* 0x000fe200078e02ff */
[----:B------:R-:W-:Y:S01]  /*13e0*/  ISETP.GE.AND P6, PT, R23, RZ, PT ;  /* 0x000000ff1700720c */ /* 0x000fe20003fc6270 */
[----:B------:R-:W-:-:S02]  /*13f0*/  @!P4 IMAD.MOV R36, RZ, RZ, -R36 ;  /* 0x000000ffff24c224 */ /* 0x000fc400078e0a24 */
[----:B------:R-:W-:Y:S02]  /*1400*/  IMAD R21, R17, 0x40, R10 ;  /* 0x0000004011157824 */ /* 0x000fe400078e020a */
[----:B------:R-:W-:Y:S02]  /*1410*/  IMAD.SHL.U32 R10, R0, 0x20, RZ ;  /* 0x00000020000a7824 */ /* 0x000fe400078e00ff */
[--C-:B------:R-:W-:Y:S01]  /*1420*/  @!P5 IMAD.IADD R46, R46, 0x1, -R13.reuse ;  /* 0x000000012e2ed824 */ /* 0x100fe200078e0a0d */
[----:B------:R-:W-:Y:S01]  /*1430*/  ISETP.GE.AND P5, PT, R25, RZ, PT ;  /* 0x000000ff1900720c */ /* 0x000fe20003fa6270 */
[--C-:B------:R-:W-:Y:S01]  /*1440*/  @!P1 IMAD.IADD R42, R42, 0x1, -R13.reuse ;  /* 0x000000012a2a9824 */ /* 0x100fe200078e0a0d */
[----:B------:R-:W-:Y:S01]  /*1450*/  LOP3.LUT R38, R21, R38, RZ, 0x3c, !PT ;  /* 0x0000002615267212 */ /* 0x000fe200078e3cff */
[----:B------:R-:W-:Y:S01]  /*1460*/  @!P2 IMAD.IADD R44, R44, 0x1, -R13 ;  /* 0x000000012c2ca824 */ /* 0x000fe200078e0a0d */
[----:B------:R-:W-:Y:S01]  /*1470*/  ISETP.NE.AND P2, PT, R15, RZ, PT ;  /* 0x000000ff0f00720c */ /* 0x000fe20003f45270 */
[----:B------:R-:W-:Y:S01]  /*1480*/  @!P3 IMAD.MOV R34, RZ, RZ, -R34 ;  /* 0x000000ffff22b224 */ /* 0x000fe200078e0a22 */
[----:B------:R-:W-:Y:S01]  /*1490*/  LOP3.LUT R13, RZ, R15, RZ, 0x33, !PT ;  /* 0x0000000fff0d7212 */ /* 0x000fe200078e33ff */
[----:B------:R-:W-:Y:S01]  /*14a0*/  @!P6 IMAD.MOV R46, RZ, RZ, -R46 ;  /* 0x000000ffff2ee224 */ /* 0x000fe200078e0a2e */
[----:B------:R-:W-:Y:S01]  /*14b0*/  ISETP.GE.AND P3, PT, R31, RZ, PT ;  /* 0x000000ff1f00720c */ /* 0x000fe20003f66270 */
[----:B------:R-:W2:Y:S01]  /*14c0*/  LDC R15, c[0x0][0x3b0] ;  /* 0x0000ec00ff0f7b82 */ /* 0x000ea20000000800 */
[----:B------:R-:W-:Y:S01]  /*14d0*/  ISETP.GE.AND P1, PT, R11, RZ, PT ;  /* 0x000000ff0b00720c */ /* 0x000fe20003f26270 */
[----:B0-----:R-:W-:Y:S01]  /*14e0*/  IMAD R12, R12, UR5, RZ ;  /* 0x000000050c0c7c24 */ /* 0x001fe2000f8e02ff */
[----:B------:R-:W-:Y:S01]  /*14f0*/  LOP3.LUT R17, R10, 0x200, RZ, 0xc0, !PT ;  /* 0x000002000a117812 */ /* 0x000fe200078ec0ff */
[----:B------:R-:W-:Y:S01]  /*1500*/  @!P5 IMAD.MOV R42, RZ, RZ, -R42 ;  /* 0x000000ffff2ad224 */ /* 0x000fe200078e0a2a */
[----:B------:R-:W-:Y:S01]  /*1510*/  SEL R14, R13, R14, !P2 ;  /* 0x0000000e0d0e7207 */ /* 0x000fe20005000000 */
[----:B-1----:R-:W-:Y:S01]  /*1520*/  IMAD R93, R8, R95, RZ ;  /* 0x0000005f085d7224 */ /* 0x002fe200078e02ff */
[----:B------:R-:W-:Y:S01]  /*1530*/  IADD3 R11, PT, PT, R38, UR4, R17 ;  /* 0x00000004260b7c10 */ /* 0x000fe2000fffe011 */
[----:B------:R-:W-:Y:S01]  /*1540*/  IMAD.SHL.U32 R95, R95, 0x40, RZ ;  /* 0x000000405f5f7824 */ /* 0x000fe200078e00ff */
[----:B------:R-:W0:Y:S01]  /*1550*/  LDC.64 R38, c[0x0][0x388] ;  /* 0x0000e200ff267b82 */ /* 0x000e220000000a00 */
[C---:B------:R-:W-:Y:S01]  /*1560*/  SEL R16, R13.reuse, R16, !P2 ;  /* 0x000000100d107207 */ /* 0x040fe20005000000 */
[----:B------:R-:W1:Y:S01]  /*1570*/  LDCU UR5, c[0x0][0x3a0] ;  /* 0x00007400ff0577ac */ /* 0x000e620008000800 */
[----:B------:R-:W-:Y:S01]  /*1580*/  @!P3 IMAD.MOV R40, RZ, RZ, -R40 ;  /* 0x000000ffff28b224 */ /* 0x000fe200078e0a28 */
[C---:B------:R-:W-:Y:S01]  /*1590*/  SEL R18, R13.reuse, R18, !P2 ;  /* 0x000000120d127207 */ /* 0x040fe20005000000 */
[----:B------:R-:W-:Y:S01]  /*15a0*/  @!P1 IMAD.MOV R44, RZ, RZ, -R44 ;  /* 0x000000ffff2c9224 */ /* 0x000fe200078e0a2c */
[----:B------:R-:W-:-:S02]  /*15b0*/  SEL R20, R13, R20, !P2 ;  /* 0x000000140d147207 */ /* 0x000fc40005000000 */
[C---:B------:R-:W-:Y:S02]  /*15c0*/  SEL R22, R13.reuse, R22, !P2 ;  /* 0x000000160d167207 */ /* 0x040fe40005000000 */
[C---:B------:R-:W-:Y:S02]  /*15d0*/  SEL R24, R13.reuse, R24, !P2 ;  /* 0x000000180d187207 */ /* 0x040fe40005000000 */
[C---:B------:R-:W-:Y:S02]  /*15e0*/  SEL R26, R13.reuse, R26, !P2 ;  /* 0x0000001a0d1a7207 */ /* 0x040fe40005000000 */
[C---:B------:R-:W-:Y:S01]  /*15f0*/  SEL R28, R13.reuse, R28, !P2 ;  /* 0x0000001c0d1c7207 */ /* 0x040fe20005000000 */
[-C--:B--2---:R-:W-:Y:S01]  /*1600*/  IMAD R113, R14, R15.reuse, RZ ;  /* 0x0000000f0e717224 */ /* 0x084fe200078e02ff */
[C---:B------:R-:W-:Y:S01]  /*1610*/  SEL R30, R13.reuse, R30, !P2 ;  /* 0x0000001e0d1e7207 */ /* 0x040fe20005000000 */
[-C--:B------:R-:W-:Y:S01]  /*1620*/  IMAD R16, R16, R15.reuse, RZ ;  /* 0x0000000f10107224 */ /* 0x080fe200078e02ff */
        /* <DEDUP_REMOVED lines=12> */
[----:B------:R-:W-:Y:S01]  /*16f0*/  SEL R13, R13, R46, !P2 ;  /* 0x0000002e0d0d7207 */ /* 0x000fe20005000000 */
[-C--:B------:R-:W-:Y:S01]  /*1700*/  IMAD R30, R30, R15.reuse, RZ ;  /* 0x0000000f1e1e7224 */ /* 0x080fe200078e02ff */
[-C--:B0-----:R-:W-:Y:S01]  /*1710*/  LEA R106, P4, R20, R38.reuse, 0x1 ;  /* 0x00000026146a7211 */ /* 0x081fe200078808ff */
[-C--:B------:R-:W-:Y:S01]  /*1720*/  IMAD R32, R32, R15.reuse, RZ ;  /* 0x0000000f20207224 */ /* 0x080fe200078e02ff */
[-C--:B------:R-:W-:Y:S01]  /*1730*/  LEA R112, P1, R113, R38.reuse, 0x1 ;  /* 0x0000002671707211 */ /* 0x080fe200078208ff */
[----:B------:R-:W-:Y:S01]  /*1740*/  IMAD R34, R34, R15, RZ ;  /* 0x0000000f22227224 */ /* 0x000fe200078e02ff */
[----:B------:R-:W-:Y:S01]  /*1750*/  LEA.HI.X.SX32 R107, R20, R39, 0x1, P4 ;  /* 0x00000027146b7211 */ /* 0x000fe200020f0eff */
[-C--:B------:R-:W-:Y:S01]  /*1760*/  IMAD R71, R36, R15.reuse, RZ ;  /* 0x0000000f24477224 */ /* 0x080fe200078e02ff */
[----:B------:R-:W0:Y:S01]  /*1770*/  LDC R20, c[0x0][0x3a8] ;  /* 0x0000ea00ff147b82 */ /* 0x000e220000000800 */
[-C--:B------:R-:W-:Y:S01]  /*1780*/  IMAD R40, R40, R15.reuse, RZ ;  /* 0x0000000f28287224 */ /* 0x080fe200078e02ff */
[-C--:B------:R-:W-:Y:S01]  /*1790*/  LEA R110, P2, R16, R38.reuse, 0x1 ;  /* 0x00000026106e7211 */ /* 0x080fe200078408ff */
[-C--:B------:R-:W-:Y:S01]  /*17a0*/  IMAD R42, R42, R15.reuse, RZ ;  /* 0x0000000f2a2a7224 */ /* 0x080fe200078e02ff */
[-C--:B------:R-:W-:Y:S01]  /*17b0*/  LEA R108, P3, R18, R38.reuse, 0x1 ;  /* 0x00000026126c7211 */ /* 0x080fe200078608ff */
[-C--:B------:R-:W-:Y:S01]  /*17c0*/  IMAD R44, R44, R15.reuse, RZ ;  /* 0x0000000f2c2c7224 */ /* 0x080fe200078e02ff */
[----:B------:R-:W-:Y:S01]  /*17d0*/  LEA R78, P5, R22, R38, 0x1 ;  /* 0x00000026164e7211 */ /* 0x000fe200078a08ff */
[----:B------:R-:W-:Y:S01]  /*17e0*/  IMAD R13, R13, R15, RZ ;  /* 0x0000000f0d0d7224 */ /* 0x000fe200078e02ff */
[-C--:B------:R-:W-:Y:S01]  /*17f0*/  LEA.HI.X.SX32 R113, R113, R39.reuse, 0x1, P1 ;  /* 0x0000002771717211 */ /* 0x080fe200008f0eff */
[----:B------:R-:W2:Y:S01]  /*1800*/  LDC.64 R14, c[0x0][0x380] ;  /* 0x0000e000ff0e7b82 */ /* 0x000ea20000000a00 */
[----:B------:R-:W-:-:S02]  /*1810*/  LEA.HI.X.SX32 R111, R16, R39, 0x1, P2 ;  /* 0x00000027106f7211 */ /* 0x000fc400010f0eff */
[-C--:B------:R-:W-:Y:S02]  /*1820*/  LEA.HI.X.SX32 R109, R18, R39.reuse, 0x1, P3 ;  /* 0x00000027126d7211 */ /* 0x080fe400018f0eff */
[-C--:B------:R-:W-:Y:S02]  /*1830*/  LEA R76, P6, R24, R38.reuse, 0x1 ;  /* 0x00000026184c7211 */ /* 0x080fe400078c08ff */
[-C--:B------:R-:W-:Y:S02]  /*1840*/  LEA R74, P1, R26, R38.reuse, 0x1 ;  /* 0x000000261a4a7211 */ /* 0x080fe400078208ff */
[-C--:B------:R-:W-:Y:S02]  /*1850*/  LEA R64, P2, R28, R38.reuse, 0x1 ;  /* 0x000000261c407211 */ /* 0x080fe400078408ff */
[----:B------:R-:W-:Y:S02]  /*1860*/  LEA R72, P3, R30, R38, 0x1 ;  /* 0x000000261e487211 */ /* 0x000fe400078608ff */
[----:B------:R-:W-:-:S02]  /*1870*/  LEA.HI.X.SX32 R79, R22, R39, 0x1, P5 ;  /* 0x00000027164f7211 */ /* 0x000fc400028f0eff */
[----:B------:R-:W-:Y:S01]  /*1880*/  LEA R66, P4, R32, R38, 0x1 ;  /* 0x0000002620427211 */ /* 0x000fe200078808ff */
[----:B0-----:R-:W-:Y:S01]  /*1890*/  IMAD R97, R97, R20, RZ ;  /* 0x0000001461617224 */ /* 0x001fe200078e02ff */
[----:B------:R-:W-:Y:S01]  /*18a0*/  LEA R68, P5, R34, R38, 0x1 ;  /* 0x0000002622447211 */ /* 0x000fe200078a08ff */
[-C--:B------:R-:W-:Y:S01]  /*18b0*/  IMAD R99, R99, R20.reuse, RZ ;  /* 0x0000001463637224 */ /* 0x080fe200078e02ff */
[-C--:B------:R-:W-:Y:S01]  /*18c0*/  LEA.HI.X.SX32 R77, R24, R39.reuse, 0x1, P6 ;  /* 0x00000027184d7211 */ /* 0x080fe200030f0eff */
[-C--:B------:R-:W-:Y:S01]  /*18d0*/  IMAD R101, R101, R20.reuse, RZ ;  /* 0x0000001465657224 */ /* 0x080fe200078e02ff */
[-C--:B------:R-:W-:Y:S01]  /*18e0*/  LEA.HI.X.SX32 R75, R26, R39.reuse, 0x1, P1 ;  /* 0x000000271a4b7211 */ /* 0x080fe200008f0eff */
[-C--:B------:R-:W-:Y:S01]  /*18f0*/  IMAD R103, R103, R20.reuse, RZ ;  /* 0x0000001467677224 */ /* 0x080fe200078e02ff */
[-C--:B------:R-:W-:Y:S01]  /*1900*/  LEA.HI.X.SX32 R65, R28, R39.reuse, 0x1, P2 ;  /* 0x000000271c417211 */ /* 0x080fe200010f0eff */
[-C--:B------:R-:W-:Y:S01]  /*1910*/  IMAD R105, R105, R20.reuse, RZ ;  /* 0x0000001469697224 */ /* 0x080fe200078e02ff */
[-C--:B------:R-:W-:Y:S01]  /*1920*/  LEA.HI.X.SX32 R73, R30, R39.reuse, 0x1, P3 ;  /* 0x000000271e497211 */ /* 0x080fe200018f0eff */
[----:B------:R-:W-:Y:S01]  /*1930*/  IMAD R81, R81, R20, RZ ;  /* 0x0000001451517224 */ /* 0x000fe200078e02ff */
[----:B------:R-:W-:Y:S01]  /*1940*/  LEA R70, P6, R71, R38, 0x1 ;  /* 0x0000002647467211 */ /* 0x000fe200078c08ff */
[----:B------:R-:W-:Y:S01]  /*1950*/  IMAD R83, R83, R20, RZ ;  /* 0x0000001453537224 */ /* 0x000fe200078e02ff */
[----:B------:R-:W-:Y:S01]  /*1960*/  LEA R36, P1, R40, R38, 0x1 ;  /* 0x0000002628247211 */ /* 0x000fe200078208ff */
[----:B------:R-:W-:Y:S01]  /*1970*/  IMAD R85, R85, R20, RZ ;  /* 0x0000001455557224 */ /* 0x000fe200078e02ff */
[-C--:B------:R-:W-:Y:S01]  /*1980*/  LEA R60, P2, R42, R38.reuse, 0x1 ;  /* 0x000000262a3c7211 */ /* 0x080fe200078408ff */
[----:B------:R-:W-:Y:S01]  /*1990*/  IMAD.SHL.U32 R91, R20, 0x40, RZ ;  /* 0x00000040145b7824 */ /* 0x000fe200078e00ff */
[----:B------:R-:W-:Y:S01]  /*19a0*/  LEA R62, P3, R44, R38, 0x1 ;  /* 0x000000262c3e7211 */ /* 0x000fe200078608ff */
[-C--:B------:R-:W-:Y:S01]  /*19b0*/  IMAD R89, R3, R20.reuse, RZ ;  /* 0x0000001403597224 */ /* 0x080fe200078e02ff */
[-C--:B------:R-:W-:Y:S01]  /*19c0*/  LEA.HI.X.SX32 R67, R32, R39.reuse, 0x1, P4 ;  /* 0x0000002720437211 */ /* 0x080fe200020f0eff */
[----:B------:R-:W-:Y:S01]  /*19d0*/  IMAD R87, R4, R20, RZ ;  /* 0x0000001404577224 */ /* 0x000fe200078e02ff */
[----:B------:R-:W-:-:S02]  /*19e0*/  LEA.HI.X.SX32 R69, R34, R39, 0x1, P5 ;  /* 0x0000002722457211 */ /* 0x000fc400028f0eff */
[----:B------:R-:W-:Y:S02]  /*19f0*/  LEA R38, P4, R13, R38, 0x1 ;  /* 0x000000260d267211 */ /* 0x000fe400078808ff */
[----:B--2---:R-:W-:Y:S02]  /*1a00*/  LEA R26, P5, R12, R14, 0x1 ;  /* 0x0000000e0c1a7211 */ /* 0x004fe400078a08ff */
[----:B------:R-:W-:Y:S02]  /*1a10*/  LOP3.LUT R21, R48, 0x30, R5, 0x78, !PT ;  /* 0x0000003030157812 */ /* 0x000fe400078e7805 */
[-C--:B------:R-:W-:Y:S02]  /*1a20*/  LEA.HI.X.SX32 R71, R71, R39.reuse, 0x1, P6 ;  /* 0x0000002747477211 */ /* 0x080fe400030f0eff */
[----:B------:R-:W-:Y:S02]  /*1a30*/  LEA.HI.X.SX32 R37, R40, R39, 0x1, P1 ;  /* 0x0000002728257211 */ /* 0x000fe400008f0eff */
[----:B------:R-:W-:-:S02]  /*1a40*/  CS2R R40, SRZ ;  /* 0x0000000000287805 */ /* 0x000fc4000001ff00 */
[-C--:B------:R-:W-:Y:S02]  /*1a50*/  LEA.HI.X.SX32 R61, R42, R39.reuse, 0x1, P2 ;  /* 0x000000272a3d7211 */ /* 0x080fe400010f0eff */
[----:B------:R-:W-:Y:S02]  /*1a60*/  CS2R R42, SRZ ;  /* 0x00000000002a7805 */ /* 0x000fe4000001ff00 */
[-C--:B------:R-:W-:Y:S02]  /*1a70*/  LEA.HI.X.SX32 R63, R44, R39.reuse, 0x1, P3 ;  /* 0x000000272c3f7211 */ /* 0x080fe400018f0eff */
[----:B------:R-:W-:Y:S02]  /*1a80*/  LEA.HI.X.SX32 R39, R13, R39, 0x1, P4 ;  /* 0x000000270d277211 */ /* 0x000fe400020f0eff */
[----:B------:R-:W-:Y:S02]  /*1a90*/  LEA.HI.X.SX32 R27, R12, R15, 0x1, P5 ;  /* 0x0000000f0c1b7211 */ /* 0x000fe400028f0eff */
[----:B------:R-:W-:-:S02]  /*1aa0*/  LOP3.LUT R14, R4, 0x28, RZ, 0xfc, !PT ;  /* 0x00000028040e7812 */ /* 0x000fc400078efcff */
[C---:B------:R-:W-:Y:S02]  /*1ab0*/  LOP3.LUT R16, R4.reuse, 0x24, RZ, 0xfc, !PT ;  /* 0x0000002404107812 */ /* 0x040fe400078efcff */
[----:B------:R-:W-:Y:S01]  /*1ac0*/  LOP3.LUT R18, R4, 0x10, RZ, 0xfc, !PT ;  /* 0x0000001004127812 */ /* 0x000fe200078efcff */
[-C--:B------:R-:W-:Y:S01]  /*1ad0*/  IMAD R14, R14, R20.reuse, RZ ;  /* 0x000000140e0e7224 */ /* 0x080fe200078e02ff */
[----:B------:R-:W-:Y:S01]  /*1ae0*/  LOP3.LUT R15, R4, 0xc, RZ, 0xfc, !PT ;  /* 0x0000000c040f7812 */ /* 0x000fe200078efcff */
[-C--:B------:R-:W-:Y:S01]  /*1af0*/  IMAD R16, R16, R20.reuse, RZ ;  /* 0x0000001410107224 */ /* 0x080fe200078e02ff */
[----:B------:R-:W-:Y:S01]  /*1b00*/  LOP3.LUT R13, R4, 0x8, RZ, 0xfc, !PT ;  /* 0x00000008040d7812 */ /* 0x000fe200078efcff */
[-C--:B------:R-:W-:Y:S01]  /*1b10*/  IMAD R18, R18, R20.reuse, RZ ;  /* 0x0000001412127224 */ /* 0x080fe200078e02ff */
[----:B------:R-:W-:Y:S01]  /*1b20*/  LOP3.LUT R12, R4, 0x4, RZ, 0xfc, !PT ;  /* 0x00000004040c7812 */ /* 0x000fe200078efcff */
[-C--:B------:R-:W-:Y:S01]  /*1b30*/  IMAD R15, R15, R20.reuse, RZ ;  /* 0x000000140f0f7224 */ /* 0x080fe200078e02ff */
[----:B------:R-:W-:Y:S01]  /*1b40*/  LOP3.LUT R10, R21, 0x400, R10, 0xf8, !PT ;  /* 0x00000400150a7812 */ /* 0x000fe200078ef80a */
[-C--:B------:R-:W-:Y:S01]  /*1b50*/  IMAD R13, R13, R20.reuse, RZ ;  /* 0x000000140d0d7224 */ /* 0x080fe200078e02ff */
[C---:B------:R-:W-:Y:S01]  /*1b60*/  LOP3.LUT R17, R9.reuse, 0x20, RZ, 0x3c, !PT ;  /* 0x0000002009117812 */ /* 0x040fe200078e3cff */
[----:B------:R-:W-:Y:S01]  /*1b70*/  IMAD R12, R12, R20, RZ ;  /* 0x000000140c0c7224 */ /* 0x000fe200078e02ff */
[----:B------:R-:W-:-:S02]  /*1b80*/  LOP3.LUT R20, R9, 0x40, RZ, 0x3c, !PT ;  /* 0x0000004009147812 */ /* 0x000fc400078e3cff */
[----:B------:R-:W-:Y:S02]  /*1b90*/  LOP3.LUT R21, R9, 0x60, RZ, 0x3c, !PT ;  /* 0x0000006009157812 */ /* 0x000fe400078e3cff */
[----:B-1----:R-:W-:-:S07]  /*1ba0*/  LOP3.LUT R80, R10, 0x40, RZ, 0x3c, !PT ;  /* 0x000000400a507812 */ /* 0x002fce00078e3cff */
.L_x_1:
[C---:B------:R-:W-:Y:S01]  /*1bb0*/  LOP3.LUT R22, R4.reuse, 0x4, RZ, 0xfc, !PT ;  /* 0x0000000404167812 */ /* 0x040fe200078efcff */
[----:B------:R-:W-:Y:S01]  /*1bc0*/  IMAD.WIDE R24, R87, 0x2, R26 ;  /* 0x0000000257187825 */ /* 0x000fe200078e021a */
[----:B------:R-:W-:Y:S02]  /*1bd0*/  ISETP.GE.AND P5, PT, R4, UR5, PT ;  /* 0x0000000504007c0c */ /* 0x000fe4000bfa6270 */
[----:B------:R-:W-:Y:S02]  /*1be0*/  ISETP.GE.AND P3, PT, R22, UR5, PT ;  /* 0x0000000516007c0c */ /* 0x000fe4000bf66270 */
[----:B------:R-:W-:Y:S02]  /*1bf0*/  LOP3.LUT R22, R4, 0x8, RZ, 0xfc, !PT ;  /* 0x0000000804167812 */ /* 0x000fe400078efcff */
[----:B------:R-:W-:Y:S02]  /*1c00*/  PRMT R50, RZ, 0x7610, R50 ;  /* 0x00007610ff327816 */ /* 0x000fe40000000032 */
[----:B------:R-:W-:-:S02]  /*1c10*/  ISETP.GE.AND P2, PT, R22, UR5, PT ;  /* 0x0000000516007c0c */ /* 0x000fc4000bf46270 */
[C---:B------:R-:W-:Y:S02]  /*1c20*/  LOP3.LUT R23, R4.reuse, 0xc, RZ, 0xfc, !PT ;  /* 0x0000000c04177812 */ /* 0x040fe400078efcff */
[C---:B------:R-:W-:Y:S01]  /*1c30*/  LOP3.LUT R28, R4.reuse, 0x10, RZ, 0xfc, !PT ;  /* 0x00000010041c7812 */ /* 0x040fe200078efcff */
[----:B------:R0:W2:Y:S01]  /*1c40*/  @!P5 LDG.E.U16 R50, desc[UR6][R24.64] ;  /* 0x000000061832d981 */ /* 0x0000a2000c1e1500 */
[C---:B------:R-:W-:Y:S02]  /*1c50*/  LOP3.LUT R29, R4.reuse, 0x14, RZ, 0xfc, !PT ;  /* 0x00000014041d7812 */ /* 0x040fe400078efcff */
[----:B------:R-:W-:Y:S02]  /*1c60*/  LOP3.LUT R30, R4, 0x18, RZ, 0xfc, !PT ;  /* 0x00000018041e7812 */ /* 0x000fe400078efcff */
[----:B------:R-:W-:Y:S01]  /*1c70*/  ISETP.GE.AND P1, PT, R23, UR5, PT ;  /* 0x0000000517007c0c */ /* 0x000fe2000bf26270 */
[----:B------:R-:W-:Y:S01]  /*1c80*/  IMAD.WIDE R22, R12, 0x2, R26 ;  /* 0x000000020c167825 */ /* 0x000fe200078e021a */
[----:B------:R-:W-:-:S02]  /*1c90*/  ISETP.GE.AND P4, PT, R28, UR5, PT ;  /* 0x000000051c007c0c */ /* 0x000fc4000bf86270 */
[----:B------:R-:W-:Y:S01]  /*1ca0*/  ISETP.GE.AND P6, PT, R29, UR5, PT ;  /* 0x000000051d007c0c */ /* 0x000fe2000bfc6270 */
[----:B------:R-:W-:Y:S01]  /*1cb0*/  IMAD.WIDE R28, R13, 0x2, R26 ;  /* 0x000000020d1c7825 */ /* 0x000fe200078e021a */
[----:B------:R-:W-:Y:S02]  /*1cc0*/  PRMT R104, RZ, 0x7610, R104 ;  /* 0x00007610ff687816 */ /* 0x000fe40000000068 */
[----:B------:R-:W-:Y:S02]  /*1cd0*/  PRMT R52, RZ, 0x7610, R52 ;  /* 0x00007610ff347816 */ /* 0x000fe40000000034 */
[----:B------:R-:W-:Y:S02]  /*1ce0*/  ISETP.GE.AND P5, PT, R30, UR5, PT ;  /* 0x000000051e007c0c */ /* 0x000fe4000bfa6270 */
[C---:B------:R-:W-:Y:S01]  /*1cf0*/  LOP3.LUT R31, R4.reuse, 0x20, RZ, 0xfc, !PT ;  /* 0x00000020041f7812 */ /* 0x040fe200078efcff */
[----:B------:R-:W3:Y:S01]  /*1d00*/  @!P3 LDG.E.U16 R104, desc[UR6][R22.64] ;  /* 0x000000061668b981 */ /* 0x000ee2000c1e1500 */
[----:B------:R-:W-:-:S02]  /*1d10*/  LOP3.LUT R30, R4, 0x24, RZ, 0xfc, !PT ;  /* 0x00000024041e7812 */ /* 0x000fc400078efcff */
[----:B------:R-:W-:Y:S01]  /*1d20*/  ISETP.GE.AND P3, PT, R31, UR5, PT ;  /* 0x000000051f007c0c */ /* 0x000fe2000bf66270 */
[----:B------:R1:W4:Y:S01]  /*1d30*/  @!P2 LDG.E.U16 R52, desc[UR6][R28.64] ;  /* 0x000000061c34a981 */ /* 0x000322000c1e1500 */
[----:B------:R-:W-:Y:S01]  /*1d40*/  ISETP.GE.AND P2, PT, R30, UR5, PT ;  /* 0x000000051e007c0c */ /* 0x000fe2000bf46270 */
[----:B------:R-:W-:Y:S01]  /*1d50*/  IMAD.WIDE R30, R18, 0x2, R26 ;  /* 0x00000002121e7825 */ /* 0x000fe200078e021a */
[----:B------:R-:W-:Y:S02]  /*1d60*/  PRMT R54, RZ, 0x7610, R54 ;  /* 0x00007610ff367816 */ /* 0x000fe40000000036 */
[----:B------:R-:W-:-:S04]  /*1d70*/  PRMT R102, RZ, 0x7610, R102 ;  /* 0x00007610ff667816 */ /* 0x000fc80000000066 */
[----:B------:R-:W5:Y:S01]  /*1d80*/  @!P4 LDG.E.U16 R54, desc[UR6][R30.64] ;  /* 0x000000061e36c981 */ /* 0x000f62000c1e1500 */
[----:B------:R-:W-:Y:S01]  /*1d90*/  ISETP.GE.AND P4, PT, R3, UR5, PT ;  /* 0x0000000503007c0c */ /* 0x000fe2000bf86270 */
[----:B0-----:R-:W-:Y:S01]  /*1da0*/  IMAD.WIDE R24, R15, 0x2, R26 ;  /* 0x000000020f187825 */ /* 0x001fe200078e021a */
[----:B------:R-:W-:-:S03]  /*1db0*/  PRMT R98, RZ, 0x7610, R98 ;  /* 0x00007610ff627816 */ /* 0x000fc60000000062 */
[----:B-1----:R-:W-:Y:S01]  /*1dc0*/  IMAD.WIDE R28, R89, 0x2, R26 ;  /* 0x00000002591c7825 */ /* 0x002fe200078e021a */
[----:B------:R0:W3:Y:S01]  /*1dd0*/  @!P1 LDG.E.U16 R102, desc[UR6][R24.64] ;  /* 0x0000000618669981 */ /* 0x0000e2000c1e1500 */
[----:B------:R-:W-:Y:S02]  /*1de0*/  PRMT R100, RZ, 0x7610, R100 ;  /* 0x00007610ff647816 */ /* 0x000fe40000000064 */
[----:B------:R-:W-:Y:S01]  /*1df0*/  IMAD.WIDE R32, R85, 0x2, R26 ;  /* 0x0000000255207825 */ /* 0x000fe200078e021a */
[C---:B------:R-:W-:Y:S02]  /*1e00*/  LOP3.LUT R34, R4.reuse, 0x28, RZ, 0xfc, !PT ;  /* 0x0000002804227812 */ /* 0x040fe400078efcff */
[----:B------:R-:W-:Y:S01]  /*1e10*/  PRMT R46, RZ, 0x7610, R46 ;  /* 0x00007610ff2e7816 */ /* 0x000fe2000000002e */
[----:B------:R-:W3:Y:S01]  /*1e20*/  @!P4 LDG.E.U16 R98, desc[UR6][R28.64] ;  /* 0x000000061c62c981 */ /* 0x000ee2000c1e1500 */
[----:B0-----:R-:W-:Y:S01]  /*1e30*/  LOP3.LUT R24, R4, 0x34, RZ, 0xfc, !PT ;  /* 0x0000003404187812 */ /* 0x001fe200078efcff */
[----:B------:R-:W-:Y:S01]  /*1e40*/  IMAD.WIDE R22, R83, 0x2, R26 ;  /* 0x0000000253167825 */ /* 0x000fe200078e021a */
[----:B------:R-:W-:Y:S01]  /*1e50*/  PRMT R48, RZ, 0x7610, R48 ;  /* 0x00007610ff307816 */ /* 0x000fe20000000030 */
[----:B------:R0:W3:Y:S01]  /*1e60*/  @!P6 LDG.E.U16 R100, desc[UR6][R32.64] ;  /* 0x000000062064e981 */ /* 0x0000e2000c1e1500 */
[----:B------:R-:W-:Y:S01]  /*1e70*/  ISETP.GE.AND P4, PT, R24, UR5, PT ;  /* 0x0000000518007c0c */ /* 0x000fe2000bf86270 */
[----:B------:R-:W-:Y:S01]  /*1e80*/  IMAD.WIDE R24, R81, 0x2, R26 ;  /* 0x0000000251187825 */ /* 0x000fe200078e021a */
[----:B------:R-:W-:Y:S01]  /*1e90*/  PRMT R96, RZ, 0x7610, R96 ;  /* 0x00007610ff607816 */ /* 0x000fe20000000060 */
[----:B------:R1:W3:Y:S01]  /*1ea0*/  @!P5 LDG.E.U16 R46, desc[UR6][R22.64] ;  /* 0x00000006162ed981 */ /* 0x0002e2000c1e1500 */
[----:B------:R-:W-:Y:S01]  /*1eb0*/  ISETP.GE.AND P1, PT, R34, UR5, PT ;  /* 0x0000000522007c0c */ /* 0x000fe2000bf26270 */
[----:B------:R-:W-:Y:S01]  /*1ec0*/  IMAD.WIDE R30, R16, 0x2, R26 ;  /* 0x00000002101e7825 */ /* 0x000fe200078e021a */
[C---:B------:R-:W-:Y:S01]  /*1ed0*/  LOP3.LUT R34, R4.reuse, 0x2c, RZ, 0xfc, !PT ;  /* 0x0000002c04227812 */ /* 0x040fe200078efcff */
[----:B------:R1:W3:Y:S01]  /*1ee0*/  @!P3 LDG.E.U16 R48, desc[UR6][R24.64] ;  /* 0x000000061830b981 */ /* 0x0002e2000c1e1500 */
[----:B------:R-:W-:-:S02]  /*1ef0*/  LOP3.LUT R35, R4, 0x30, RZ, 0xfc, !PT ;  /* 0x0000003004237812 */ /* 0x000fc400078efcff */
[----:B0-----:R-:W-:Y:S01]  /*1f00*/  LOP3.LUT R32, R4, 0x38, RZ, 0xfc, !PT ;  /* 0x0000003804207812 */ /* 0x001fe200078efcff */
[----:B------:R0:W3:Y:S01]  /*1f10*/  @!P2 LDG.E.U16 R96, desc[UR6][R30.64] ;  /* 0x000000061e60a981 */ /* 0x0000e2000c1e1500 */
[----:B------:R-:W-:Y:S02]  /*1f20*/  LEA.HI R33, R0, 0x3c, RZ, 0x1b ;  /* 0x0000003c00217811 */ /* 0x000fe400078fd8ff */
[----:B------:R-:W-:Y:S02]  /*1f30*/  ISETP.GE.AND P6, PT, R34, UR5, PT ;  /* 0x0000000522007c0c */ /* 0x000fe4000bfc6270 */
[----:B------:R-:W-:Y:S02]  /*1f40*/  ISETP.GE.AND P5, PT, R35, UR5, PT ;  /* 0x0000000523007c0c */ /* 0x000fe4000bfa6270 */
[----:B------:R-:W-:Y:S02]  /*1f50*/  ISETP.GE.AND P3, PT, R32, UR5, PT ;  /* 0x0000000520007c0c */ /* 0x000fe4000bf66270 */
[----:B------:R-:W-:Y:S01]  /*1f60*/  ISETP.GE.AND P2, PT, R33, UR5, PT ;  /* 0x0000000521007c0c */ /* 0x000fe2000bf46270 */
[----:B------:R-:W-:Y:S01]  /*1f70*/  IMAD.WIDE R34, R14, 0x2, R26 ;  /* 0x000000020e227825 */ /* 0x000fe200078e021a */
[----:B------:R-:W-:-:S02]  /*1f80*/  PRMT R118, RZ, 0x7610, R118 ;  /* 0x00007610ff767816 */ /* 0x000fc40000000076 */
[----:B------:R-:W-:Y:S01]  /*1f90*/  PRMT R94, RZ, 0x7610, R94 ;  /* 0x00007610ff5e7816 */ /* 0x000fe2000000005e */
[----:B-1----:R-:W-:Y:S01]  /*1fa0*/  IMAD.WIDE R22, R105, 0x2, R26 ;  /* 0x0000000269167825 */ /* 0x002fe200078e021a */
[----:B------:R-:W-:Y:S02]  /*1fb0*/  PRMT R116, RZ, 0x7610, R116 ;  /* 0x00007610ff747816 */ /* 0x000fe40000000074 */
[----:B------:R-:W-:Y:S01]  /*1fc0*/  PRMT R92, RZ, 0x7610, R92 ;  /* 0x00007610ff5c7816 */ /* 0x000fe2000000005c */
[----:B------:R-:W-:Y:S01]  /*1fd0*/  IMAD.WIDE R24, R103, 0x2, R26 ;  /* 0x0000000267187825 */ /* 0x000fe200078e021a */
[----:B------:R-:W-:Y:S01]  /*1fe0*/  PRMT R114, RZ, 0x7610, R114 ;  /* 0x00007610ff727816 */ /* 0x000fe20000000072 */
[----:B------:R-:W3:Y:S01]  /*1ff0*/  @!P1 LDG.E.U16 R118, desc[UR6][R34.64] ;  /* 0x0000000622769981 */ /* 0x000ee2000c1e1500 */
[----:B------:R-:W-:Y:S01]  /*2000*/  PRMT R90, RZ, 0x7610, R90 ;  /* 0x00007610ff5a7816 */ /* 0x000fe2000000005a */
[--C-:B------:R-:W-:Y:S02]  /*2010*/  IMAD.WIDE R28, R101, 0x2, R26.reuse ;  /* 0x00000002651c7825 */ /* 0x100fe400078e021a */
[----:B------:R-:W3:Y:S02]  /*2020*/  @!P6 LDG.E.U16 R94, desc[UR6][R22.64] ;  /* 0x00000006165ee981 */ /* 0x000ee4000c1e1500 */
[----:B0-----:R-:W-:-:S02]  /*2030*/  IMAD.WIDE R30, R99, 0x2, R26 ;  /* 0x00000002631e7825 */ /* 0x001fc400078e021a */
[----:B------:R0:W3:Y:S02]  /*2040*/  @!P5 LDG.E.U16 R116, desc[UR6][R24.64] ;  /* 0x000000061874d981 */ /* 0x0000e4000c1e1500 */
[----:B------:R-:W-:Y:S02]  /*2050*/  IMAD.WIDE R32, R97, 0x2, R26 ;  /* 0x0000000261207825 */ /* 0x000fe400078e021a */
[----:B------:R1:W3:Y:S04]  /*2060*/  @!P4 LDG.E.U16 R92, desc[UR6][R28.64] ;  /* 0x000000061c5cc981 */ /* 0x0002e8000c1e1500 */
[----:B------:R-:W3:Y:S04]  /*2070*/  @!P3 LDG.E.U16 R114, desc[UR6][R30.64] ;  /* 0x000000061e72b981 */ /* 0x000ee8000c1e1500 */
[----:B------:R1:W3:Y:S01]  /*2080*/  @!P2 LDG.E.U16 R90, desc[UR6][R32.64] ;  /* 0x00000006205aa981 */ /* 0x0002e2000c1e1500 */
[----:B------:R-:W-:Y:S01]  /*2090*/  BAR.SYNC.DEFER_BLOCKING 0x0 ;  /* 0x0000000000007b1d */ /* 0x000fe20000010000 */
[----:B------:R-:W-:Y:S01]  /*20a0*/  ISETP.GE.AND P1, PT, R8, UR5, PT ;  /* 0x0000000508007c0c */ /* 0x000fe2000bf26270 */
[----:B0-----:R-:W-:-:S02]  /*20b0*/  IMAD.MOV.U32 R24, RZ, RZ, R38 ;  /* 0x000000ffff187224 */ /* 0x001fc400078e0026 */
[--C-:B------:R-:W-:Y:S01]  /*20c0*/  IMAD.MOV.U32 R25, RZ, RZ, R39.reuse ;  /* 0x000000ffff197224 */ /* 0x100fe200078e0027 */
[----:B------:R-:W-:Y:S01]  /*20d0*/  PRMT R88, RZ, 0x7610, R88 ;  /* 0x00007610ff587816 */ /* 0x000fe20000000058 */
[----:B------:R-:W-:Y:S01]  /*20e0*/  IMAD.MOV.U32 R22, RZ, RZ, R36 ;  /* 0x000000ffff167224 */ /* 0x000fe200078e0024 */
[----:B------:R-:W-:Y:S01]  /*20f0*/  PRMT R39, RZ, 0x7610, R39 ;  /* 0x00007610ff277816 */ /* 0x000fe20000000027 */
[----:B------:R-:W-:Y:S02]  /*2100*/  IMAD.MOV.U32 R23, RZ, RZ, R37 ;  /* 0x000000ffff177224 */ /* 0x000fe400078e0025 */
[----:B-1----:R-:W-:Y:S01]  /*2110*/  IMAD.WIDE R28, R93, 0x2, R24 ;  /* 0x000000025d1c7825 */ /* 0x002fe200078e0218 */
[----:B------:R-:W-:-:S03]  /*2120*/  PRMT R82, RZ, 0x7610, R82 ;  /* 0x00007610ff527816 */ /* 0x000fc60000000052 */
[----:B------:R-:W-:Y:S01]  /*2130*/  IMAD.WIDE R32, R93, 0x2, R60 ;  /* 0x000000025d207825 */ /* 0x000fe200078e023c */
[----:B------:R-:W-:-:S03]  /*2140*/  PRMT R86, RZ, 0x7610, R86 ;  /* 0x00007610ff567816 */ /* 0x000fc60000000056 */
[C---:B------:R-:W-:Y:S01]  /*2150*/  IMAD.WIDE R34, R93.reuse, 0x2, R22 ;  /* 0x000000025d227825 */ /* 0x040fe200078e0216 */
[----:B------:R-:W-:Y:S02]  /*2160*/  PRMT R44, RZ, 0x7610, R44 ;  /* 0x00007610ff2c7816 */ /* 0x000fe4000000002c */
[----:B------:R-:W-:Y:S01]  /*2170*/  PRMT R37, RZ, 0x7610, R37 ;  /* 0x00007610ff257816 */ /* 0x000fe20000000025 */
[----:B------:R-:W-:Y:S01]  /*2180*/  IMAD.WIDE R30, R93, 0x2, R62 ;  /* 0x000000025d1e7825 */ /* 0x000fe200078e023e */
[----:B------:R0:W3:Y:S01]  /*2190*/  @!P1 LDG.E.U16 R88, desc[UR6][R28.64] ;  /* 0x000000061c589981 */ /* 0x0000e2000c1e1500 */
[----:B------:R-:W-:-:S03]  /*21a0*/  PRMT R36, RZ, 0x7610, R36 ;  /* 0x00007610ff247816 */ /* 0x000fc60000000024 */
[----:B------:R1:W3:Y:S01]  /*21b0*/  @!P1 LDG.E.U16 R39, desc[UR6][R32.64] ;  /* 0x0000000620279981 */ /* 0x0002e2000c1e1500 */
[----:B------:R-:W-:-:S03]  /*21c0*/  PRMT R38, RZ, 0x7610, R38 ;  /* 0x00007610ff267816 */ /* 0x000fc60000000026 */
[----:B------:R1:W3:Y:S01]  /*21d0*/  @!P1 LDG.E.U16 R82, desc[UR6][R34.64] ;  /* 0x0000000622529981 */ /* 0x0002e2000c1e1500 */
[C---:B0-----:R-:W-:Y:S01]  /*21e0*/  IMAD.WIDE R28, R93.reuse, 0x2, R70 ;  /* 0x000000025d1c7825 */ /* 0x041fe200078e0246 */
[----:B------:R-:W-:Y:S02]  /*21f0*/  PRMT R84, RZ, 0x7610, R84 ;  /* 0x00007610ff547816 */ /* 0x000fe40000000054 */
[----:B------:R0:W3:Y:S01]  /*2200*/  @!P1 LDG.E.U16 R86, desc[UR6][R30.64] ;  /* 0x000000061e569981 */ /* 0x0000e2000c1e1500 */
[C---:B-1----:R-:W-:Y:S01]  /*2210*/  IMAD.WIDE R32, R93.reuse, 0x2, R66 ;  /* 0x000000025d207825 */ /* 0x042fe200078e0242 */
[----:B------:R-:W-:Y:S02]  /*2220*/  PRMT R47, RZ, 0x7610, R47 ;  /* 0x00007610ff2f7816 */ /* 0x000fe4000000002f */
[----:B------:R-:W3:Y:S01]  /*2230*/  @!P1 LDG.E.U16 R44, desc[UR6][R28.64] ;  /* 0x000000061c2c9981 */ /* 0x000ee2000c1e1500 */
[----:B------:R-:W-:Y:S01]  /*2240*/  IMAD.WIDE R34, R93, 0x2, R64 ;  /* 0x000000025d227825 */ /* 0x000fe200078e0240 */
[----:B------:R-:W-:-:S02]  /*2250*/  PRMT R122, RZ, 0x7610, R122 ;  /* 0x00007610ff7a7816 */ /* 0x000fc4000000007a */
[----:B------:R1:W3:Y:S01]  /*2260*/  @!P1 LDG.E.U16 R37, desc[UR6][R32.64] ;  /* 0x0000000620259981 */ /* 0x0002e2000c1e1500 */
[C---:B0-----:R-:W-:Y:S01]  /*2270*/  IMAD.WIDE R30, R93.reuse, 0x2, R68 ;  /* 0x000000025d1e7825 */ /* 0x041fe200078e0244 */
[----:B------:R-:W-:Y:S02]  /*2280*/  PRMT R124, RZ, 0x7610, R124 ;  /* 0x00007610ff7c7816 */ /* 0x000fe4000000007c */
[----:B------:R0:W3:Y:S01]  /*2290*/  @!P1 LDG.E.U16 R36, desc[UR6][R34.64] ;  /* 0x0000000622249981 */ /* 0x0000e2000c1e1500 */
[C---:B------:R-:W-:Y:S01]  /*22a0*/  IMAD.WIDE R120, R93.reuse, 0x2, R74 ;  /* 0x000000025d787825 */ /* 0x040fe200078e024a */
[----:B------:R-:W-:Y:S02]  /*22b0*/  PRMT R45, RZ, 0x7610, R45 ;  /* 0x00007610ff2d7816 */ /* 0x000fe4000000002d */
[----:B------:R0:W3:Y:S01]  /*22c0*/  @!P1 LDG.E.U16 R38, desc[UR6][R30.64] ;  /* 0x000000061e269981 */ /* 0x0000e2000c1e1500 */
[----:B-1----:R-:W-:Y:S01]  /*22d0*/  IMAD.WIDE R32, R93, 0x2, R76 ;  /* 0x000000025d207825 */ /* 0x002fe200078e024c */
[----:B------:R-:W-:-:S02]  /*22e0*/  PRMT R115, RZ, 0x7610, R115 ;  /* 0x00007610ff737816 */ /* 0x000fc40000000073 */
[----:B------:R1:W3:Y:S01]  /*22f0*/  @!P1 LDG.E.U16 R84, desc[UR6][R120.64] ;  /* 0x0000000678549981 */ /* 0x0002e2000c1e1500 */
[C---:B------:R-:W-:Y:S01]  /*2300*/  IMAD.WIDE R28, R93.reuse, 0x2, R108 ;  /* 0x000000025d1c7825 */ /* 0x040fe200078e026c */
[----:B------:R-:W-:Y:S02]  /*2310*/  PRMT R117, RZ, 0x7610, R117 ;  /* 0x00007610ff757816 */ /* 0x000fe40000000075 */
[----:B------:R-:W3:Y:S01]  /*2320*/  @!P1 LDG.E.U16 R47, desc[UR6][R32.64] ;  /* 0x00000006202f9981 */ /* 0x000ee2000c1e1500 */
[C---:B0-----:R-:W-:Y:S01]  /*2330*/  IMAD.WIDE R34, R93.reuse, 0x2, R106 ;  /* 0x000000025d227825 */ /* 0x041fe200078e026a */
[----:B------:R-:W-:Y:S02]  /*2340*/  PRMT R119, RZ, 0x7610, R119 ;  /* 0x00007610ff777816 */ /* 0x000fe40000000077 */
[----:B------:R0:W3:Y:S01]  /*2350*/  @!P1 LDG.E.U16 R122, desc[UR6][R28.64] ;  /* 0x000000061c7a9981 */ /* 0x0000e2000c1e1500 */
[----:B------:R-:W-:-:S03]  /*2360*/  IMAD.WIDE R30, R93, 0x2, R110 ;  /* 0x000000025d1e7825 */ /* 0x000fc600078e026e */
[----:B------:R-:W3:Y:S01]  /*2370*/  @!P1 LDG.E.U16 R124, desc[UR6][R34.64] ;  /* 0x00000006227c9981 */ /* 0x000ee2000c1e1500 */
[----:B-1----:R-:W-:-:S03]  /*2380*/  IMAD.WIDE R120, R93, 0x2, R72 ;  /* 0x000000025d787825 */ /* 0x002fc600078e0248 */
[----:B------:R-:W3:Y:S01]  /*2390*/  @!P1 LDG.E.U16 R45, desc[UR6][R30.64] ;  /* 0x000000061e2d9981 */ /* 0x000ee2000c1e1500 */
[----:B0-----:R-:W-:-:S03]  /*23a0*/  IMAD.WIDE R28, R93, 0x2, R78 ;  /* 0x000000025d1c7825 */ /* 0x001fc600078e024e */
[----:B------:R-:W3:Y:S01]  /*23b0*/  @!P1 LDG.E.U16 R115, desc[UR6][R120.64] ;  /* 0x0000000678739981 */ /* 0x000ee2000c1e1500 */
[----:B------:R-:W-:-:S03]  /*23c0*/  IMAD.WIDE R32, R93, 0x2, R112 ;  /* 0x000000025d207825 */ /* 0x000fc600078e0270 */
[----:B------:R-:W3:Y:S04]  /*23d0*/  @!P1 LDG.E.U16 R117, desc[UR6][R28.64] ;  /* 0x000000061c759981 */ /* 0x000ee8000c1e1500 */
[----:B------:R-:W3:Y:S04]  /*23e0*/  @!P1 LDG.E.U16 R119, desc[UR6][R32.64] ;  /* 0x0000000620779981 */ /* 0x000ee8000c1e1500 */
[----:B--2---:R-:W-:Y:S04]  /*23f0*/  STS.U16 [R9+UR4], R50 ;  /* 0x0000003209007988 */ /* 0x004fe80008000404 */
[----:B----4-:R-:W-:Y:S04]  /*2400*/  STS.U16 [R9+UR4+0x200], R52 ;  /* 0x0002003409007988 */ /* 0x010fe80008000404 */
[----:B-----5:R-:W-:Y:S04]  /*2410*/  STS.U16 [R9+UR4+0x400], R54 ;  /* 0x0004003609007988 */ /* 0x020fe80008000404 */
[----:B---3--:R-:W-:Y:S04]  /*2420*/  STS.U16 [R9+UR4+0x600], R46 ;  /* 0x0006002e09007988 */ /* 0x008fe80008000404 */
[----:B------:R-:W-:Y:S04]  /*2430*/  STS.U16 [R9+UR4+0x800], R48 ;  /* 0x0008003009007988 */ /* 0x000fe80008000404 */
        /* <DEDUP_REMOVED lines=26> */
[----:B------:R-:W-:Y:S01]  /*25e0*/  STS.U16 [R21+UR4+0x1f00], R119 ;  /* 0x001f007715007988 */ /* 0x000fe20008000404 */
[----:B------:R-:W-:Y:S06]  /*25f0*/  BAR.SYNC.DEFER_BLOCKING 0x0 ;  /* 0x0000000000007b1d */ /* 0x000fec0000010000 */
[----:B------:R-:W-:Y:S04]  /*2600*/  LDSM.16.MT88.4 R52, [R11] ;  /* 0x000000000b34783b */ /* 0x000fe80000004200 */
[----:B------:R-:W0:Y:S04]  /*2610*/  LDSM.16.M88.4 R28, [R10+UR4+0x1000] ;  /* 0x001000040a1c783b */ /* 0x000e280008000200 */
[----:B------:R-:W1:Y:S04]  /*2620*/  LDSM.16.M88.4 R32, [R10+UR4+0x1800] ;  /* 0x001800040a20783b */ /* 0x000e680008000200 */
[----:B------:R-:W2:Y:S04]  /*2630*/  LDSM.16.MT88.4 R36, [R11+0x400] ;  /* 0x000400000b24783b */ /* 0x000ea80000004200 */
[----:B------:R-:W-:Y:S04]  /*2640*/  LDSM.16.MT88.4 R44, [R11+0x800] ;  /* 0x000800000b2c783b */ /* 0x000fe80000004200 */
[----:B------:R-:W3:Y:S01]  /*2650*/  LDSM.16.M88.4 R48, [R80+UR4+0x1000] ;  /* 0x001000045030783b */ /* 0x000ee20008000200 */
[C---:B0-----:R-:W-:Y:S08]  /*2660*/  HMMA.16816.F32.BF16 R40, R52.reuse, R28, R40 ;  /* 0x0000001c3428723c */ /* 0x041ff00000041828 */
[----:B-1----:R-:W-:Y:S01]  /*2670*/  HMMA.16816.F32.BF16 R56, R52, R32, R56 ;  /* 0x000000203438723c */ /* 0x002fe20000041838 */
[----:B------:R-:W0:Y:S11]  /*2680*/  LDSM.16.M88.4 R52, [R80+UR4+0x1800] ;  /* 0x001800045034783b */ /* 0x000e360008000200 */
[C---:B--2---:R-:W-:Y:S01]  /*2690*/  HMMA.16816.F32.BF16 R40, R36.reuse, R30, R40 ;  /* 0x0000001e2428723c */ /* 0x044fe20000041828 */
[----:B------:R-:W1:Y:S07]  /*26a0*/  LDSM.16.MT88.4 R28, [R11+0xc00] ;  /* 0x000c00000b1c783b */ /* 0x000e6e0000004200 */
[----:B------:R-:W-:Y:S01]  /*26b0*/  HMMA.16816.F32.BF16 R56, R36, R34, R56 ;  /* 0x000000222438723c */ /* 0x000fe20000041838 */
[----:B------:R-:W-:-:S11]  /*26c0*/  VIADD R19, R19, 0xffffffff ;  /* 0xffffffff13137836 */ /* 0x000fd60000000000 */
[----:B---3--:R-:W-:Y:S01]  /*26d0*/  HMMA.16816.F32.BF16 R40, R44, R48, R40 ;  /* 0x000000302c28723c */ /* 0x008fe20000041828 */
[----:B------:R-:W-:-:S07]  /*26e0*/  ISETP.NE.U32.AND P1, PT, R19, RZ, PT ;  /* 0x000000ff1300720c */ /* 0x000fce0003f25070 */
[----:B0-----:R-:W-:Y:S01]  /*26f0*/  HMMA.16816.F32.BF16 R56, R44, R52, R56 ;  /* 0x000000342c38723c */ /* 0x001fe20000041838 */
[----:B------:R-:W-:Y:S01]  /*2700*/  UIADD3 UR5, UPT, UPT, UR5, -0x40, URZ ;  /* 0xffffffc005057890 */ /* 0x000fe2000fffe0ff */
[----:B------:R-:W-:-:S04]  /*2710*/  IMAD.WIDE R112, R95, 0x2, R112 ;  /* 0x000000025f707825 */ /* 0x000fc800078e0270 */
[----:B------:R-:W-:-:S06]  /*2720*/  IMAD.WIDE R110, R95, 0x2, R110 ;  /* 0x000000025f6e7825 */ /* 0x000fcc00078e026e */
[----:B-1----:R-:W-:Y:S01]  /*2730*/  HMMA.16816.F32.BF16 R40, R28, R50, R40 ;  /* 0x000000321c28723c */ /* 0x002fe20000041828 */
[----:B------:R-:W-:-:S04]  /*2740*/  IMAD.WIDE R108, R95, 0x2, R108 ;  /* 0x000000025f6c7825 */ /* 0x000fc800078e026c */
[----:B------:R-:W-:-:S03]  /*2750*/  IMAD.WIDE R106, R95, 0x2, R106 ;  /* 0x000000025f6a7825 */ /* 0x000fc600078e026a */
[----:B------:R-:W-:Y:S01]  /*2760*/  HMMA.16816.F32.BF16 R56, R28, R54, R56 ;  /* 0x000000361c38723c */ /* 0x000fe20000041838 */
[----:B------:R-:W-:-:S04]  /*2770*/  IMAD.WIDE R78, R95, 0x2, R78 ;  /* 0x000000025f4e7825 */ /* 0x000fc800078e024e */
        /* <DEDUP_REMOVED lines=11> */
[----:B------:R-:W-:Y:S01]  /*2830*/  IMAD.WIDE R26, R91, 0x2, R26 ;  /* 0x000000025b1a7825 */ /* 0x000fe200078e021a */
[----:B------:R-:W-:Y:S06]  /*2840*/  @P1 BRA `(.L_x_1) ;  /* 0xfffffff000d81947 */ /* 0x000fec000383ffff */
[----:B------:R-:W-:Y:S02]  /*2850*/  F2FP.BF16.F32.PACK_AB R43, R59, R43 ;  /* 0x0000002b3b2b723e */ /* 0x000fe400000010ff */
[----:B------:R-:W-:Y:S02]  /*2860*/  F2FP.BF16.F32.PACK_AB R42, R58, R42 ;  /* 0x0000002a3a2a723e */ /* 0x000fe400000010ff */
[----:B------:R-:W-:Y:S02]  /*2870*/  F2FP.BF16.F32.PACK_AB R41, R57, R41 ;  /* 0x000000293929723e */ /* 0x000fe400000010ff */
[----:B------:R-:W-:-:S07]  /*2880*/  F2FP.BF16.F32.PACK_AB R40, R56, R40 ;  /* 0x000000283828723e */ /* 0x000fce00000010ff */
.L_x_0:
[----:B------:R-:W-:Y:S01]  /*2890*/  BAR.SYNC.DEFER_BLOCKING 0x0 ;  /* 0x0000000000007b1d */ /* 0x000fe20000010000 */
[C---:B------:R-:W-:Y:S01]  /*28a0*/  IMAD.SHL.U32 R8, R0.reuse, 0x40, RZ ;  /* 0x0000004000087824 */ /* 0x040fe200078e00ff */
[----:B------:R-:W-:Y:S02]  /*28b0*/  SEL R10, RZ, 0x404, !P0 ;  /* 0x00000404ff0a7807 */ /* 0x000fe40004000000 */
[----:B------:R-:W-:Y:S02]  /*28c0*/  LOP3.LUT R9, R0, 0x20, RZ, 0xc0, !PT ;  /* 0x0000002000097812 */ /* 0x000fe400078ec0ff */
[----:B------:R-:W-:Y:S01]  /*28d0*/  LOP3.LUT R8, R8, 0x40, RZ, 0xc0, !PT ;  /* 0x0000004008087812 */ /* 0x000fe200078ec0ff */
[----:B------:R-:W0:Y:S01]  /*28e0*/  LDCU UR5, c[0x0][0x3b4] ;  /* 0x00007680ff0577ac */ /* 0x000e220008000800 */
[----:B------:R-:W-:Y:S02]  /*28f0*/  SHF.R.S32.HI R11, RZ, 0x3, R0 ;  /* 0x00000003ff0b7819 */ /* 0x000fe40000011400 */
[----:B------:R-:W-:Y:S01]  /*2900*/  LOP3.LUT R5, R10, 0x3c, R5, 0x78, !PT ;  /* 0x0000003c0a057812 */ /* 0x000fe200078e7805 */
[----:B------:R-:W-:Y:S01]  /*2910*/  IMAD R8, R9, 0x8, R8 ;  /* 0x0000000809087824 */ /* 0x000fe200078e0208 */
[----:B------:R-:W-:Y:S01]  /*2920*/  SGXT R11, R11, 0x1 ;  /* 0x000000010b0b781a */ /* 0x000fe20000000200 */
[----:B------:R-:W1:Y:S01]  /*2930*/  LDCU.128 UR8, c[0x0][0x390] ;  /* 0x00007200ff0877ac */ /* 0x000e620008000c00 */
[----:B------:R-:W-:Y:S01]  /*2940*/  SHF.R.S32.HI R12, RZ, 0x4, R0 ;  /* 0x00000004ff0c7819 */ /* 0x000fe20000011400 */
[----:B------:R-:W-:Y:S01]  /*2950*/  IMAD.IADD R5, R8, 0x1, R5 ;  /* 0x0000000108057824 */ /* 0x000fe200078e0205 */
[----:B------:R-:W-:Y:S01]  /*2960*/  LOP3.LUT R11, R11, 0x240, RZ, 0xc0, !PT ;  /* 0x000002400b0b7812 */ /* 0x000fe200078ec0ff */
[----:B------:R-:W2:Y:S01]  /*2970*/  LDCU UR12, c[0x0][0x3b8] ;  /* 0x00007700ff0c77ac */ /* 0x000ea20008000800 */
[----:B------:R-:W-:-:S02]  /*2980*/  SGXT R12, R12, 0x1 ;  /* 0x000000010c0c781a */ /* 0x000fc40000000200 */
[----:B------:R-:W-:Y:S02]  /*2990*/  LOP3.LUT R11, R11, 0x38, R6, 0xf8, !PT ;  /* 0x000000380b0b7812 */ /* 0x000fe400078ef806 */
[----:B------:R-:W-:Y:S01]  /*29a0*/  LOP3.LUT R6, R5, 0x40, RZ, 0x3c, !PT ;  /* 0x0000004005067812 */ /* 0x000fe200078e3cff */
[----:B------:R-:W-:Y:S01]  /*29b0*/  STS [R5+UR4], R40 ;  /* 0x0000002805007988 */ /* 0x000fe20008000804 */
[----:B------:R-:W-:Y:S02]  /*29c0*/  LOP3.LUT R12, R12, 0x404, RZ, 0xc0, !PT ;  /* 0x000004040c0c7812 */ /* 0x000fe400078ec0ff */
[----:B------:R-:W-:Y:S01]  /*29d0*/  LOP3.LUT R11, R11, 0x40, R0, 0x78, !PT ;  /* 0x000000400b0b7812 */ /* 0x000fe200078e7800 */
[----:B------:R0:W-:Y:S01]  /*29e0*/  STS [R5+UR4+0x80], R41 ;  /* 0x0000802905007988 */ /* 0x0001e20008000804 */
[----:B------:R-:W-:Y:S01]  /*29f0*/  IMAD.IADD R0, R3, 0x1, R7 ;  /* 0x0000000103007824 */ /* 0x000fe200078e0207 */
[----:B------:R-:W-:Y:S01]  /*2a00*/  LOP3.LUT R3, R7, R4, RZ, 0xfc, !PT ;  /* 0x0000000407037212 */ /* 0x000fe200078efcff */
[----:B------:R-:W-:Y:S01]  /*2a10*/  IMAD R12, R9, 0x4, R12 ;  /* 0x00000004090c7824 */ /* 0x000fe200078e020c */
[----:B------:R-:W-:Y:S01]  /*2a20*/  STS [R6+UR4+0x200], R42 ;  /* 0x0002002a06007988 */ /* 0x000fe20008000804 */
[----:B-1----:R-:W-:-:S02]  /*2a30*/  ISETP.GE.AND P0, PT, R2, UR10, PT ;  /* 0x0000000a02007c0c */ /* 0x002fc4000bf06270 */
[----:B------:R-:W-:Y:S01]  /*2a40*/  IMAD.IADD R12, R12, 0x1, R11 ;  /* 0x000000010c0c7824 */ /* 0x000fe200078e020b */
[----:B------:R1:W-:Y:S01]  /*2a50*/  STS [R6+UR4+0x280], R43 ;  /* 0x0002802b06007988 */ /* 0x0003e20008000804 */
[----:B------:R-:W-:Y:S03]  /*2a60*/  BAR.SYNC.DEFER_BLOCKING 0x0 ;  /* 0x0000000000007b1d */ /* 0x000fe60000010000 */
[----:B------:R-:W-:Y:S01]  /*2a70*/  LOP3.LUT R10, R12, 0x4, RZ, 0x3c, !PT ;  /* 0x000000040c0a7812 */ /* 0x000fe200078e3cff */
[----:B0-----:R-:W-:Y:S01]  /*2a80*/  IMAD R5, R2, UR5, RZ ;  /* 0x0000000502057c24 */ /* 0x001fe2000f8e02ff */
[----:B------:R-:W-:Y:S01]  /*2a90*/  LOP3.LUT R2, R7, 0x4, R4, 0xfe, !PT ;  /* 0x0000000407027812 */ /* 0x000fe200078efe04 */
[----:B--2---:R-:W-:Y:S01]  /*2aa0*/  IMAD R16, R0, UR12, RZ ;  /* 0x0000000c00107c24 */ /* 0x004fe2000f8e02ff */
[C---:B------:R-:W-:Y:S01]  /*2ab0*/  ISETP.LT.AND P1, PT, R3.reuse, UR11, !P0 ;  /* 0x0000000b03007c0c */ /* 0x040fe2000c721270 */
[----:B------:R-:W-:Y:S01]  /*2ac0*/  IMAD R3, R3, UR12, RZ ;  /* 0x0000000c03037c24 */ /* 0x000fe2000f8e02ff */
[----:B------:R-:W-:Y:S01]  /*2ad0*/  LEA R17, P2, R5, UR8, 0x1 ;  /* 0x0000000805117c11 */ /* 0x000fe2000f8408ff */
[C---:B-1----:R-:W-:Y:S01]  /*2ae0*/  IMAD R6, R2.reuse, UR12, RZ ;  /* 0x0000000c02067c24 */ /* 0x042fe2000f8e02ff */
[----:B------:R-:W-:-:S02]  /*2af0*/  ISETP.LT.AND P4, PT, R2, UR11, !P0 ;  /* 0x0000000b02007c0c */ /* 0x000fc4000c781270 */
[----:B------:R-:W-:Y:S02]  /*2b00*/  LEA.HI.X.SX32 R19, R5, UR9, 0x1, P2 ;  /* 0x0000000905137c11 */ /* 0x000fe400090f0eff */
[CC--:B------:R-:W-:Y:S02]  /*2b10*/  LEA R8, P3, R6.reuse, R17.reuse, 0x1 ;  /* 0x0000001106087211 */ /* 0x0c0fe400078608ff */
[----:B------:R-:W-:Y:S02]  /*2b20*/  LEA R2, P2, R3, R17, 0x1 ;  /* 0x0000001103027211 */ /* 0x000fe400078408ff */
[----:B------:R-:W-:Y:S02]  /*2b30*/  LEA.HI.X.SX32 R9, R6, R19, 0x1, P3 ;  /* 0x0000001306097211 */ /* 0x000fe400018f0eff */
[C-C-:B------:R-:W-:Y:S02]  /*2b40*/  LOP3.LUT R6, R7.reuse, 0xc, R4.reuse, 0xfe, !PT ;  /* 0x0000000c07067812 */ /* 0x140fe400078efe04 */
[----:B------:R-:W-:-:S02]  /*2b50*/  LOP3.LUT R13, R7, 0x18, R4, 0xfe, !PT ;  /* 0x00000018070d7812 */ /* 0x000fc400078efe04 */
[C-C-:B------:R-:W-:Y:S01]  /*2b60*/  LOP3.LUT R11, R7.reuse, 0x14, R4.reuse, 0xfe, !PT ;  /* 0x00000014070b7812 */ /* 0x140fe200078efe04 */
[----:B------:R-:W0:Y:S01]  /*2b70*/  LDS R21, [R12+UR4] ;  /* 0x000000040c157984 */ /* 0x000e220008000800 */
[--C-:B------:R-:W-:Y:S01]  /*2b80*/  LOP3.LUT R5, R7, 0x10, R4.reuse, 0xfe, !PT ;  /* 0x0000001007057812 */ /* 0x100fe200078efe04 */
[----:B------:R-:W-:Y:S01]  /*2b90*/  IMAD R15, R13, UR12, RZ ;  /* 0x0000000c0d0f7c24 */ /* 0x000fe2000f8e02ff */
[----:B------:R-:W-:Y:S01]  /*2ba0*/  LOP3.LUT R4, R7, 0x8, R4, 0xfe, !PT ;  /* 0x0000000807047812 */ /* 0x000fe200078efe04 */
[----:B------:R-:W1:Y:S01]  /*2bb0*/  LDS R25, [R10+UR4] ;  /* 0x000000040a197984 */ /* 0x000e620008000800 */
[----:B------:R-:W-:Y:S01]  /*2bc0*/  LEA.HI.X.SX32 R3, R3, R19, 0x1, P2 ;  /* 0x0000001303037211 */ /* 0x000fe200010f0eff */
[----:B------:R-:W-:Y:S01]  /*2bd0*/  IMAD R14, R11, UR12, RZ ;  /* 0x0000000c0b0e7c24 */ /* 0x000fe2000f8e02ff */
[C---:B------:R-:W-:Y:S01]  /*2be0*/  ISETP.LT.AND P5, PT, R4.reuse, UR11, !P0 ;  /* 0x0000000b04007c0c */ /* 0x040fe2000c7a1270 */
[----:B------:R2:W3:Y:S01]  /*2bf0*/  LDS R23, [R12+UR4+0x100] ;  /* 0x000100040c177984 */ /* 0x0004e20008000800 */
[----:B------:R-:W-:Y:S01]  /*2c00*/  IMAD R7, R4, UR12, RZ ;  /* 0x0000000c04077c24 */ /* 0x000fe2000f8e02ff */
[----:B------:R-:W-:-:S02]  /*2c10*/  ISETP.LT.AND P3, PT, R5, UR11, !P0 ;  /* 0x0000000b05007c0c */ /* 0x000fc4000c761270 */
[----:B------:R4:W5:Y:S02]  /*2c20*/  LDS R27, [R10+UR4+0x100] ;  /* 0x000100040a1b7984 */ /* 0x0009640008000800 */
[----:B------:R-:W-:Y:S01]  /*2c30*/  LEA R4, P6, R7, R17, 0x1 ;  /* 0x0000001107047211 */ /* 0x000fe200078c08ff */
[----:B--2---:R-:W-:-:S03]  /*2c40*/  IMAD R12, R5, UR12, RZ ;  /* 0x0000000c050c7c24 */ /* 0x004fc6000f8e02ff */
[----:B------:R-:W-:Y:S01]  /*2c50*/  LEA.HI.X.SX32 R5, R7, R19, 0x1, P6 ;  /* 0x0000001307057211 */ /* 0x000fe200030f0eff */
[C---:B----4-:R-:W-:Y:S01]  /*2c60*/  IMAD R10, R6.reuse, UR12, RZ ;  /* 0x0000000c060a7c24 */ /* 0x050fe2000f8e02ff */
[----:B0-----:R0:W-:Y:S04]  /*2c70*/  @P1 STG.E.U16 desc[UR6][R2.64], R21 ;  /* 0x0000001502001986 */ /* 0x0011e8000c101506 */
[----:B-1----:R1:W-:Y:S01]  /*2c80*/  @P4 STG.E.U16 desc[UR6][R8.64], R25 ;  /* 0x0000001908004986 */ /* 0x0023e2000c101506 */
[----:B------:R-:W-:Y:S02]  /*2c90*/  ISETP.LT.AND P4, PT, R6, UR11, !P0 ;  /* 0x0000000b06007c0c */ /* 0x000fe4000c781270 */
[C---:B------:R-:W-:Y:S01]  /*2ca0*/  LEA R6, P2, R12.reuse, R17, 0x1 ;  /* 0x000000110c067211 */ /* 0x040fe200078408ff */
[----:B---3--:R2:W-:Y:S03]  /*2cb0*/  @P5 STG.E.U16 desc[UR6][R4.64], R23 ;  /* 0x0000001704005986 */ /* 0x0085e6000c101506 */
[----:B------:R-:W-:-:S02]  /*2cc0*/  LEA.HI.X.SX32 R7, R12, R19, 0x1, P2 ;  /* 0x000000130c077211 */ /* 0x000fc400010f0eff */
[C---:B0-----:R-:W-:Y:S02]  /*2cd0*/  LEA R2, P1, R10.reuse, R17, 0x1 ;  /* 0x000000110a027211 */ /* 0x041fe400078208ff */
[----:B------:R-:W-:Y:S02]  /*2ce0*/  ISETP.LT.AND P2, PT, R11, UR11, !P0 ;  /* 0x0000000b0b007c0c */ /* 0x000fe4000c741270 */
[----:B------:R-:W-:Y:S02]  /*2cf0*/  LEA.HI.X.SX32 R3, R10, R19, 0x1, P1 ;  /* 0x000000130a037211 */ /* 0x000fe400008f0eff */
[CC--:B------:R-:W-:Y:S02]  /*2d00*/  LEA R10, P1, R15.reuse, R17.reuse, 0x1 ;  /* 0x000000110f0a7211 */ /* 0x0c0fe400078208ff */
[----:B-1----:R-:W-:Y:S01]  /*2d10*/  LEA R8, P6, R14, R17, 0x1 ;  /* 0x000000110e087211 */ /* 0x002fe200078c08ff */
[----:B-----5:R0:W-:Y:S01]  /*2d20*/  @P4 STG.E.U16 desc[UR6][R2.64], R27 ;  /* 0x0000001b02004986 */ /* 0x0201e2000c101506 */
[----:B------:R-:W-:-:S02]  /*2d30*/  LEA.HI.X.SX32 R11, R15, R19, 0x1, P1 ;  /* 0x000000130f0b7211 */ /* 0x000fc400008f0eff */
[----:B------:R-:W-:Y:S02]  /*2d40*/  ISETP.LT.AND P1, PT, R13, UR11, !P0 ;  /* 0x0000000b0d007c0c */ /* 0x000fe4000c721270 */
[----:B------:R-:W-:Y:S02]  /*2d50*/  ISETP.LT.AND P0, PT, R0, UR11, !P0 ;  /* 0x0000000b00007c0c */ /* 0x000fe4000c701270 */
[----:B------:R-:W-:Y:S02]  /*2d60*/  PRMT R21, R21, 0x7632, R21 ;  /* 0x0000763215157816 */ /* 0x000fe40000000015 */
[----:B------:R-:W-:Y:S02]  /*2d70*/  LEA.HI.X.SX32 R9, R14, R19, 0x1, P6 ;  /* 0x000000130e097211 */ /* 0x000fe400030f0eff */
[----:B------:R-:W-:Y:S01]  /*2d80*/  PRMT R25, R25, 0x7632, R25 ;  /* 0x0000763219197816 */ /* 0x000fe20000000019 */
[----:B------:R0:W-:Y:S01]  /*2d90*/  @P3 STG.E.U16 desc[UR6][R6.64], R21 ;  /* 0x0000001506003986 */ /* 0x0001e2000c101506 */
[----:B--2---:R-:W-:-:S02]  /*2da0*/  PRMT R5, R23, 0x7632, R5 ;  /* 0x0000763217057816 */ /* 0x004fc40000000005 */
[C---:B------:R-:W-:Y:S01]  /*2db0*/  LEA R12, P6, R16.reuse, R17, 0x1 ;  /* 0x00000011100c7211 */ /* 0x040fe200078c08ff */
[----:B------:R0:W-:Y:S03]  /*2dc0*/  @P2 STG.E.U16 desc[UR6][R8.64], R25 ;  /* 0x0000001908002986 */ /* 0x0001e6000c101506 */
[----:B------:R-:W-:Y:S01]  /*2dd0*/  LEA.HI.X.SX32 R13, R16, R19, 0x1, P6 ;  /* 0x00000013100d7211 */ /* 0x000fe200030f0eff */
[----:B------:R0:W-:Y:S01]  /*2de0*/  @P1 STG.E.U16 desc[UR6][R10.64], R5 ;  /* 0x000000050a001986 */ /* 0x0001e2000c101506 */
[----:B------:R-:W-:Y:S07]  /*2df0*/  @!P0 EXIT ;  /* 0x000000000000894d */ /* 0x000fee0003800000 */
[----:B0-----:R-:W-:-:S05]  /*2e00*/  PRMT R6, R27, 0x7632, R6 ;  /* 0x000076321b067816 */ /* 0x001fca0000000006 */
[----:B------:R-:W-:Y:S01]  /*2e10*/  STG.E.U16 desc[UR6][R12.64], R6 ;  /* 0x000000060c007986 */ /* 0x000fe2000c101506 */
[----:B------:R-:W-:Y:S05]  /*2e20*/  EXIT ;  /* 0x000000000000794d */ /* 0x000fea0003800000 */
.L_x_2:
[----:B------:R-:W-:-:S00]  /*2e30*/  BRA `(.L_x_2) ;  /* 0xfffffffc00fc7947 */ /* 0x000fc0000383ffff */
[----:B------:R-:W-:-:S00]  /*2e40*/  NOP ;  /* 0x0000000000007918 */ /* 0x000fc00000000000 */
        /* <DEDUP_REMOVED lines=11> */
.L_x_3:


//--------------------- .nv.shared.matmul_kernel  --------------------------
	.section	.nv.shared.matmul_kernel,"aw",@nobits
	.sectionflags	@""
	.align	16
	.zero		1024


//--------------------- .nv.shared.reserved.0     --------------------------
	.section	.nv.shared.reserved.0,"aw",@nobits
	.weak		__nv_reservedSMEM_offset_0_alias
	.size		__nv_reservedSMEM_offset_0_alias, 0, 64
	.other		__nv_reservedSMEM_offset_0_alias,@"STO_CUDA_RESERVED_SHARED STV_DEFAULT"
__nv_reservedSMEM_offset_0_alias:
	.zero		0
	.zero		64


//--------------------- .nv.constant0.matmul_kernel --------------------------
	.section	.nv.constant0.matmul_kernel,"a",@progbits
	.sectionflags	@""
	.align	4
.nv.constant0.matmul_kernel:
	.zero		976


//--------------------- SYMBOLS --------------------------

	.type		.nv.reservedSmem.offset0,@object
	.size		.nv.reservedSmem.offset0,0x4
	.type		.nv.reservedSmem.cap,@object
	.size		.nv.reservedSmem.cap,0x4
